def gluon_tcgen05(
    a_ptr,
    b_ptr,
    c_ptr,
    M,
    N,
    K,
    stride_am,
    stride_bk,
    stride_cm,
    BLOCK_M: gl.constexpr,
    BLOCK_N: gl.constexpr,
    BLOCK_K: gl.constexpr,
    DTYPE: gl.constexpr,
    A_LAYOUT: gl.constexpr,
    B_LAYOUT: gl.constexpr,
    C_LAYOUT: gl.constexpr,
    B_SHAPE: gl.constexpr,
    TMEM_LAYOUT: gl.constexpr,
    TMEM_REG: gl.constexpr,
    TRANS_B: gl.constexpr,
    NUM_BUFFERS: gl.constexpr,
):
    a_desc = tma.make_tensor_descriptor(
        a_ptr, [M, K], [stride_am, 1], [BLOCK_M, BLOCK_K], A_LAYOUT
    )
    b_desc = tma.make_tensor_descriptor(
        b_ptr,
        [N, K] if TRANS_B else [K, N],
        [stride_bk, 1],
        B_SHAPE,
        B_LAYOUT,
    )
    c_desc = tma.make_tensor_descriptor(
        c_ptr, [M, N], [stride_cm, 1], [BLOCK_M, BLOCK_N], C_LAYOUT
    )

    a_bufs = gl.allocate_shared_memory(
        DTYPE, [NUM_BUFFERS, BLOCK_M, BLOCK_K], A_LAYOUT
    )
    b_bufs = gl.allocate_shared_memory(DTYPE, [NUM_BUFFERS] + B_SHAPE, B_LAYOUT)

    pid_m = gl.program_id(0)
    pid_n = gl.program_id(1)
    off_m = pid_m * BLOCK_M
    off_n = pid_n * BLOCK_N

    tma_bars = gl.allocate_shared_memory(
        gl.int64, [NUM_BUFFERS, 1], mbarrier.MBarrierLayout()
    )
    mma_bars = gl.allocate_shared_memory(
        gl.int64, [NUM_BUFFERS, 1], mbarrier.MBarrierLayout()
    )
    for i in gl.static_range(NUM_BUFFERS):
        mbarrier.init(tma_bars.index(i), count=1)
        mbarrier.init(mma_bars.index(i), count=1)

    acc_tmem = allocate_tensor_memory(gl.float32, [BLOCK_M, BLOCK_N], TMEM_LAYOUT)
    idx = 0
    phase = 0
    use_acc = False
    for k in range(0, K, BLOCK_K):
        a = a_bufs.index(idx)
        b = b_bufs.index(idx)
        tma_bar = tma_bars.index(idx)
        mma_bar = mma_bars.index(idx)
        mbarrier.expect(
            tma_bar, a_desc.block_type.nbytes + b_desc.block_type.nbytes
        )
        tma.async_copy_global_to_shared(a_desc, [off_m, k], tma_bar, a)
        tma.async_copy_global_to_shared(
            b_desc, [off_n, k] if TRANS_B else [k, off_n], tma_bar, b
        )
        mbarrier.wait(tma_bar, phase=phase)

        if TRANS_B:
            b = b.permute((1, 0))
        tcgen05_mma(a, b, acc_tmem, use_acc=use_acc)
        tcgen05_commit(mma_bar)
        mbarrier.wait(mma_bar, phase=phase)
        use_acc = True

        idx += 1
        if idx == NUM_BUFFERS:
            idx = 0
            phase ^= 1

    for i in gl.static_range(NUM_BUFFERS):
        mbarrier.invalidate(tma_bars.index(i))
        mbarrier.invalidate(mma_bars.index(i))

    acc = acc_tmem.load(TMEM_REG)
    c_smem = gl.allocate_shared_memory(DTYPE, [BLOCK_M, BLOCK_N], C_LAYOUT)
    c_smem.store(acc.to(DTYPE))
    fence_async_shared()
    tma.async_copy_shared_to_global(c_desc, [off_m, off_n], c_smem)
    tma.store_wait(pendings=0)

# config = {"BLOCK_K": 128, "BLOCK_M": 128, "BLOCK_N": 64, "arch": "sm_100", "dtype": "fp16", "num_buffers": 3, "num_warps": 8, "trans_b": 0}
# arch = sm_100


// ===== COMPILED SASS (sm_100a) =====

	.target	sm_100a

	.elftype	@"ET_EXEC"


//--------------------- .note.nv.tkinfo           --------------------------
	.section	.note.nv.tkinfo,"",@"SHT_NOTE"
	.sectionflags	@"SHF_NOTE_NV_TKINFO"
	.tkinfo
        /*0018*/ 	.word	0x00000081
        /*0030*/ 	.string	""
        /*0030*/ 	.string	"ptxas-blackwell"
        /*0030*/ 	.string	"Cuda compilation tools, release 12.9, V12.9.86"
        /*0030*/ 	.string	"Build cuda_12.9.r12.9/compiler.36037853_0"
        /*0030*/ 	.string	"-v  -suppress-debug-info  -lineinfo  -arch sm_100a "



//--------------------- .note.nv.cuver            --------------------------
	.section	.note.nv.cuver,"",@"SHT_NOTE"
	.sectionflags	@"SHF_NOTE_NV_CUVER"
        /*0018*/ 	.short	0x0001
        /*001a*/ 	.short	0x0064
        /*001c*/ 	.short	0x0001
        /*001e*/ 	.short	0x0000
        /*0020*/ 	.short	0x0001
        /*0022*/ 	.short	0x0000


//--------------------- .nv.info                  --------------------------
	.section	.nv.info,"",@"SHT_CUDA_INFO"
	.align	4


	//----- nvinfo : EIATTR_REGCOUNT
	.align		4
        /*0000*/ 	.byte	0x04, 0x2f
        /*0002*/ 	.short	(.L_4 - .L_3)
	.align		4
.L_3:
        /*0004*/ 	.word	index@(gluon_tcgen05)
        /*0008*/ 	.word	0x00000027


	//----- nvinfo : EIATTR_FRAME_SIZE
	.align		4
.L_4:
        /*000c*/ 	.byte	0x04, 0x11
        /*000e*/ 	.short	(.L_6 - .L_5)
	.align		4
.L_5:
        /*0010*/ 	.word	index@($__internal_2_$__cuda_sm10x_tcgen05_guardrail_trap_unallocated_columns_being_dealloced)
        /*0014*/ 	.word	0x00000000


	//----- nvinfo : EIATTR_FRAME_SIZE
	.align		4
.L_6:
        /*0018*/ 	.byte	0x04, 0x11
        /*001a*/ 	.short	(.L_8 - .L_7)
	.align		4
.L_7:
        /*001c*/ 	.word	index@($__internal_1_$__cuda_sm10x_tcgen05_guardrail_trap_phase_invalid_during_alloc)
        /*0020*/ 	.word	0x00000000


	//----- nvinfo : EIATTR_FRAME_SIZE
	.align		4
.L_8:
        /*0024*/ 	.byte	0x04, 0x11
        /*0026*/ 	.short	(.L_10 - .L_9)
	.align		4
.L_9:
        /*0028*/ 	.word	index@($__internal_0_$__cuda_sm10x_tcgen05_guardrail_trap_col_being_dealloced_not_returned_by_alloc)
        /*002c*/ 	.word	0x00000000


	//----- nvinfo : EIATTR_FRAME_SIZE
	.align		4
.L_10:
        /*0030*/ 	.byte	0x04, 0x11
        /*0032*/ 	.short	(.L_12 - .L_11)
	.align		4
.L_11:
        /*0034*/ 	.word	index@(gluon_tcgen05)
        /*0038*/ 	.word	0x00000000


	//----- nvinfo : EIATTR_MIN_STACK_SIZE
	.align		4
.L_12:
        /*003c*/ 	.byte	0x04, 0x12
        /*003e*/ 	.short	(.L_14 - .L_13)
	.align		4
.L_13:
        /*0040*/ 	.word	index@(gluon_tcgen05)
        /*0044*/ 	.word	0x00000000
.L_14:


//--------------------- .nv.info.gluon_tcgen05    --------------------------
	.section	.nv.info.gluon_tcgen05,"",@"SHT_CUDA_INFO"
	.sectionflags	@""
	.align	4


	//----- nvinfo : EIATTR_CUDA_API_VERSION
	.align		4
        /*0000*/ 	.byte	0x04, 0x37
        /*0002*/ 	.short	(.L_16 - .L_15)
.L_15:
        /*0004*/ 	.word	0x00000081


	//----- nvinfo : EIATTR_KPARAM_INFO
	.align		4
.L_16:
        /*0008*/ 	.byte	0x04, 0x17
        /*000a*/ 	.short	(.L_18 - .L_17)
.L_17:
        /*000c*/ 	.word	0x00000000
        /*0010*/ 	.short	0x000a
        /*0012*/ 	.short	0x0048
        /*0014*/ 	.byte	0x00, 0xf4, 0x21, 0x00


	//----- nvinfo : EIATTR_KPARAM_INFO
	.align		4
.L_18:
        /*0018*/ 	.byte	0x04, 0x17
        /*001a*/ 	.short	(.L_20 - .L_19)
.L_19:
        /*001c*/ 	.word	0x00000000
        /*0020*/ 	.short	0x0009
        /*0022*/ 	.short	0x0040
        /*0024*/ 	.byte	0x00, 0xf4, 0x21, 0x00


	//----- nvinfo : EIATTR_KPARAM_INFO
	.align		4
.L_20:
        /*0028*/ 	.byte	0x04, 0x17
        /*002a*/ 	.short	(.L_22 - .L_21)
.L_21:
        /*002c*/ 	.word	0x00000000
        /*0030*/ 	.short	0x0008
        /*0032*/ 	.short	0x0038
        /*0034*/ 	.byte	0x00, 0xf0, 0x21, 0x00


	//----- nvinfo : EIATTR_KPARAM_INFO
	.align		4
.L_22:
        /*0038*/ 	.byte	0x04, 0x17
        /*003a*/ 	.short	(.L_24 - .L_23)
.L_23:
        /*003c*/ 	.word	0x00000000
        /*0040*/ 	.short	0x0007
        /*0042*/ 	.short	0x0030
        /*0044*/ 	.byte	0x00, 0xf0, 0x21, 0x00


	//----- nvinfo : EIATTR_KPARAM_INFO
	.align		4
.L_24:
        /*0048*/ 	.byte	0x04, 0x17
        /*004a*/ 	.short	(.L_26 - .L_25)
.L_25:
        /*004c*/ 	.word	0x00000000
        /*0050*/ 	.short	0x0006
        /*0052*/ 	.short	0x0028
        /*0054*/ 	.byte	0x00, 0xf0, 0x21, 0x00


	//----- nvinfo : EIATTR_KPARAM_INFO
	.align		4
.L_26:
        /*0058*/ 	.byte	0x04, 0x17
        /*005a*/ 	.short	(.L_28 - .L_27)
.L_27:
        /*005c*/ 	.word	0x00000000
        /*0060*/ 	.short	0x0005
        /*0062*/ 	.short	0x0020
        /*0064*/ 	.byte	0x00, 0xf0, 0x11, 0x00


	//----- nvinfo : EIATTR_KPARAM_INFO
	.align		4
.L_28:
        /*0068*/ 	.byte	0x04, 0x17
        /*006a*/ 	.short	(.L_30 - .L_29)
.L_29:
        /*006c*/ 	.word	0x00000000
        /*0070*/ 	.short	0x0004
        /*0072*/ 	.short	0x001c
        /*0074*/ 	.byte	0x00, 0xf0, 0x11, 0x00


	//----- nvinfo : EIATTR_KPARAM_INFO
	.align		4
.L_30:
        /*0078*/ 	.byte	0x04, 0x17
        /*007a*/ 	.short	(.L_32 - .L_31)
.L_31:
        /*007c*/ 	.word	0x00000000
        /*0080*/ 	.short	0x0003
        /*0082*/ 	.short	0x0018
        /*0084*/ 	.byte	0x00, 0xf0, 0x11, 0x00


	//----- nvinfo : EIATTR_KPARAM_INFO
	.align		4
.L_32:
        /*0088*/ 	.byte	0x04, 0x17
        /*008a*/ 	.short	(.L_34 - .L_33)
.L_33:
        /*008c*/ 	.word	0x00000000
        /*0090*/ 	.short	0x0002
        /*0092*/ 	.short	0x0010
        /*0094*/ 	.byte	0x00, 0xf4, 0x21, 0x00


	//----- nvinfo : EIATTR_KPARAM_INFO
	.align		4
.L_34:
        /*0098*/ 	.byte	0x04, 0x17
        /*009a*/ 	.short	(.L_36 - .L_35)
.L_35:
        /*009c*/ 	.word	0x00000000
        /*00a0*/ 	.short	0x0001
        /*00a2*/ 	.short	0x0008
        /*00a4*/ 	.byte	0x00, 0xf4, 0x21, 0x00


	//----- nvinfo : EIATTR_KPARAM_INFO
	.align		4
.L_36:
        /*00a8*/ 	.byte	0x04, 0x17
        /*00aa*/ 	.short	(.L_38 - .L_37)
.L_37:
        /*00ac*/ 	.word	0x00000000
        /*00b0*/ 	.short	0x0000
        /*00b2*/ 	.short	0x0000
        /*00b4*/ 	.byte	0x00, 0xf4, 0x21, 0x00


	//----- nvinfo : EIATTR_AT_ENTRY_FRAGMENTS
	.align		4
.L_38:
        /*00b8*/ 	.byte	0x04, 0x4f
        /*00ba*/ 	.short	(.L_40 - .L_39)


	//   ....[0]....
.L_39:
        /*00bc*/ 	.word	0x00000004


	//----- nvinfo : EIATTR_RESERVED_SMEM_USED
	.align		4
.L_40:
        /*00c0*/ 	.byte	0x01, 0x41
	.zero		2


	//----- nvinfo : EIATTR_SPARSE_MMA_MASK
	.align		4
        /*00c4*/ 	.byte	0x03, 0x50
        /*00c6*/ 	.short	0x0000


	//----- nvinfo : EIATTR_TCGEN05_1CTA_USED
	.align		4
        /*00c8*/ 	.byte	0x01, 0x51
	.zero		2


	//----- nvinfo : EIATTR_MAXREG_COUNT
	.align		4
        /*00cc*/ 	.byte	0x03, 0x1b
        /*00ce*/ 	.short	0x00ff


	//----- nvinfo : EIATTR_NUM_BARRIERS
	.align		4
        /*00d0*/ 	.byte	0x02, 0x4c
        /*00d2*/ 	.byte	0x01
	.zero		1


	//----- nvinfo : EIATTR_INT_WARP_WIDE_INSTR_OFFSETS
	.align		4
        /*00d4*/ 	.byte	0x04, 0x31
        /*00d6*/ 	.short	(.L_42 - .L_41)


	//   ....[0]....
.L_41:
        /*00d8*/ 	.word	0x00001720


	//   ....[1]....
        /*00dc*/ 	.word	0x00001740


	//   ....[2]....
        /*00e0*/ 	.word	0x000017c0


	//   ....[3]....
        /*00e4*/ 	.word	0x00001ac0


	//   ....[4]....
        /*00e8*/ 	.word	0x00001b10


	//   ....[5]....
        /*00ec*/ 	.word	0x00001b20


	//   ....[6]....
        /*00f0*/ 	.word	0x00001b30


	//   ....[7]....
        /*00f4*/ 	.word	0x00001f40


	//   ....[8]....
        /*00f8*/ 	.word	0x00001f50


	//   ....[9]....
        /*00fc*/ 	.word	0x000020d0


	//   ....[10]....
        /*0100*/ 	.word	0x00002130


	//   ....[11]....
        /*0104*/ 	.word	0x00002140


	//   ....[12]....
        /*0108*/ 	.word	0x00002170


	//   ....[13]....
        /*010c*/ 	.word	0x00002620


	//   ....[14]....
        /*0110*/ 	.word	0x00002630


	//   ....[15]....
        /*0114*/ 	.word	0x00002960


	//   ....[16]....
        /*0118*/ 	.word	0x00002970


	//   ....[17]....
        /*011c*/ 	.word	0x00002ce0


	//   ....[18]....
        /*0120*/ 	.word	0x00002d30


	//----- nvinfo : EIATTR_COOP_GROUP_MASK_REGIDS
	.align		4
.L_42:
        /*0124*/ 	.byte	0x04, 0x29
        /*0126*/ 	.short	(.L_44 - .L_43)


	//   ....[0]....
.L_43:
        /*0128*/ 	.word	0xffffffff


	//   ....[1]....
        /*012c*/ 	.word	0xffffffff


	//   ....[2]....
        /*0130*/ 	.word	0xffffffff


	//   ....[3]....
        /*0134*/ 	.word	0xffffffff


	//   ....[4]....
        /*0138*/ 	.word	0xffffffff


	//   ....[5]....
        /*013c*/ 	.word	0xffffffff


	//   ....[6]....
        /*0140*/ 	.word	0xffffffff


	//   ....[7]....
        /*0144*/ 	.word	0xffffffff


	//   ....[8]....
        /*0148*/ 	.word	0xffffffff


	//   ....[9]....
        /*014c*/ 	.word	0xffffffff


	//----- nvinfo : EIATTR_COOP_GROUP_INSTR_OFFSETS
	.align		4
.L_44:
        /*0150*/ 	.byte	0x04, 0x28
        /*0152*/ 	.short	(.L_46 - .L_45)


	//   ....[0]....
.L_45:
        /*0154*/ 	.word	0x00000050


	//   ....[1]....
        /*0158*/ 	.word	0x00000310


	//   ....[2]....
        /*015c*/ 	.word	0x00000500


	//   ....[3]....
        /*0160*/ 	.word	0x000009c0


	//   ....[4]....
        /*0164*/ 	.word	0x00000b00


	//   ....[5]....
        /*0168*/ 	.word	0x00000fb0


	//   ....[6]....
        /*016c*/ 	.word	0x000010f0


	//   ....[7]....
        /*0170*/ 	.word	0x000015e0


	//   ....[8]....
        /*0174*/ 	.word	0x00002b70


	//   ....[9]....
        /*0178*/ 	.word	0x00002de0


	//----- nvinfo : EIATTR_VRC_CTA_INIT_COUNT
	.align		4
.L_46:
        /*017c*/ 	.byte	0x02, 0x4a
        /*017e*/ 	.byte	0x80
	.zero		1


	//----- nvinfo : EIATTR_MBARRIER_INSTR_OFFSETS
	.align		4
        /*0180*/ 	.byte	0x04, 0x39
        /*0182*/ 	.short	(.L_48 - .L_47)


	//   ....[0]....
.L_47:
        /*0184*/ 	.word	0x000017e0
        /*0188*/ 	.word	0x000000ff
        /*018c*/ 	.word	0x00024000
        /*0190*/ 	.short	0x0100
        /*0192*/ 	.byte	0x08
	.zero		1


	//   ....[1]....
        /*0194*/ 	.word	0x000017f0
        /*0198*/ 	.word	0x000000ff
        /*019c*/ 	.word	0x00024020
        /*01a0*/ 	.short	0x0100
        /*01a2*/ 	.byte	0x08
	.zero		1


	//   ....[2]....
        /*01a4*/ 	.word	0x000018a0
        /*01a8*/ 	.word	0x000000ff
        /*01ac*/ 	.word	0x00024008
        /*01b0*/ 	.short	0x0100
        /*01b2*/ 	.byte	0x08
	.zero		1


	//   ....[3]....
        /*01b4*/ 	.word	0x000018b0
        /*01b8*/ 	.word	0x000000ff
        /*01bc*/ 	.word	0x00024028
        /*01c0*/ 	.short	0x0100
        /*01c2*/ 	.byte	0x08
	.zero		1


	//   ....[4]....
        /*01c4*/ 	.word	0x000019c0
        /*01c8*/ 	.word	0x000000ff
        /*01cc*/ 	.word	0x00024010
        /*01d0*/ 	.short	0x0100
        /*01d2*/ 	.byte	0x08
	.zero		1


	//   ....[5]....
        /*01d4*/ 	.word	0x000019d0
        /*01d8*/ 	.word	0x000000ff
        /*01dc*/ 	.word	0x00024030
        /*01e0*/ 	.short	0x0100
        /*01e2*/ 	.byte	0x08
	.zero		1


	//   ....[6]....
        /*01e4*/ 	.word	0x00001bc0
        /*01e8*/ 	.word	0x000000ff
        /*01ec*/ 	.word	0x00024000
        /*01f0*/ 	.short	0x010a
        /*01f2*/ 	.byte	0x08
	.zero		1


	//   ....[7]....
        /*01f4*/ 	.word	0x00001fa0
        /*01f8*/ 	.word	0x000000ff
        /*01fc*/ 	.word	0x00024020
        /*0200*/ 	.short	0x010a
        /*0202*/ 	.byte	0x08
	.zero		1


	//   ....[8]....
        /*0204*/ 	.word	0x000021e0
        /*0208*/ 	.word	0x000000ff
        /*020c*/ 	.word	0x00024000
        /*0210*/ 	.short	0x010a
        /*0212*/ 	.byte	0x23
	.zero		1


	//   ....[9]....
        /*0214*/ 	.word	0x00002670
        /*0218*/ 	.word	0x000000ff
        /*021c*/ 	.word	0x00024020
        /*0220*/ 	.short	0x010a
        /*0222*/ 	.byte	0x23
	.zero		1


	//   ....[10]....
        /*0224*/ 	.word	0x00002740
        /*0228*/ 	.word	0x000000ff
        /*022c*/ 	.word	0x00024000
        /*0230*/ 	.short	0x0108
        /*0232*/ 	.byte	0x08
	.zero		1


	//   ....[11]....
        /*0234*/ 	.word	0x00002750
        /*0238*/ 	.word	0x000000ff
        /*023c*/ 	.word	0x00024020
        /*0240*/ 	.short	0x0108
        /*0242*/ 	.byte	0x08
	.zero		1


	//   ....[12]....
        /*0244*/ 	.word	0x000027a0
        /*0248*/ 	.word	0x000000ff
        /*024c*/ 	.word	0x00024008
        /*0250*/ 	.short	0x0108
        /*0252*/ 	.byte	0x08
	.zero		1


	//   ....[13]....
        /*0254*/ 	.word	0x000027b0
        /*0258*/ 	.word	0x000000ff
        /*025c*/ 	.word	0x00024028
        /*0260*/ 	.short	0x0108
        /*0262*/ 	.byte	0x08
	.zero		1


	//   ....[14]....
        /*0264*/ 	.word	0x00002800
        /*0268*/ 	.word	0x000000ff
        /*026c*/ 	.word	0x00024010
        /*0270*/ 	.short	0x0108
        /*0272*/ 	.byte	0x08
	.zero		1


	//   ....[15]....
        /*0274*/ 	.word	0x00002810
        /*0278*/ 	.word	0x000000ff
        /*027c*/ 	.word	0x00024030
        /*0280*/ 	.short	0x0108
        /*0282*/ 	.byte	0x08
	.zero		1


	//   ....[16]....
        /*0284*/ 	.word	0x00002e00
        /*0288*/ 	.word	0x000000ff
        /*028c*/ 	.word	0x00024000
        /*0290*/ 	.short	0x010a
        /*0292*/ 	.byte	0x08
	.zero		1


	//   ....[17]....
        /*0294*/ 	.word	0x00002e30
        /*0298*/ 	.word	0x000000ff
        /*029c*/ 	.word	0x00024020
        /*02a0*/ 	.short	0x010a
        /*02a2*/ 	.byte	0x08
	.zero		1


	//   ....[18]....
        /*02a4*/ 	.word	0x00002e60
        /*02a8*/ 	.word	0x000000ff
        /*02ac*/ 	.word	0x00024000
        /*02b0*/ 	.short	0x010a
        /*02b2*/ 	.byte	0x23
	.zero		1


	//   ....[19]....
        /*02b4*/ 	.word	0x00002e90
        /*02b8*/ 	.word	0x000000ff
        /*02bc*/ 	.word	0x00024020
        /*02c0*/ 	.short	0x010a
        /*02c2*/ 	.byte	0x23
	.zero		1


	//----- nvinfo : EIATTR_NUM_MBARRIERS
	.align		4
.L_48:
        /*02c4*/ 	.byte	0x03, 0x38
        /*02c6*/ 	.short	0x0006


	//----- nvinfo : EIATTR_EXIT_INSTR_OFFSETS
	.align		4
        /*02c8*/ 	.byte	0x04, 0x1c
        /*02ca*/ 	.short	(.L_50 - .L_49)


	//   ....[0]....
.L_49:
        /*02cc*/ 	.word	0x00002df0


	//----- nvinfo : EIATTR_REQNTID
	.align		4
.L_50:
        /*02d0*/ 	.byte	0x04, 0x10
        /*02d2*/ 	.short	(.L_52 - .L_51)
.L_51:
        /*02d4*/ 	.word	0x00000100
        /*02d8*/ 	.word	0x00000001
        /*02dc*/ 	.word	0x00000001


	//----- nvinfo : EIATTR_CRS_STACK_SIZE
	.align		4
.L_52:
        /*02e0*/ 	.byte	0x04, 0x1e
        /*02e2*/ 	.short	(.L_54 - .L_53)
.L_53:
        /*02e4*/ 	.word	0x00000000


	//----- nvinfo : EIATTR_CBANK_PARAM_SIZE
	.align		4
.L_54:
        /*02e8*/ 	.byte	0x03, 0x19
        /*02ea*/ 	.short	0x0050


	//----- nvinfo : EIATTR_PARAM_CBANK
	.align		4
        /*02ec*/ 	.byte	0x04, 0x0a
        /*02ee*/ 	.short	(.L_56 - .L_55)
	.align		4
.L_55:
        /*02f0*/ 	.word	index@(.nv.constant0.gluon_tcgen05)
        /*02f4*/ 	.short	0x0380
        /*02f6*/ 	.short	0x0050


	//----- nvinfo : EIATTR_SW_WAR
	.align		4
.L_56:
        /*02f8*/ 	.byte	0x04, 0x36
        /*02fa*/ 	.short	(.L_58 - .L_57)
.L_57:
        /*02fc*/ 	.word	0x00000008
.L_58:


//--------------------- .nv.compat                --------------------------
	.section	.nv.compat,"",@"SHT_CUDA_COMPAT_INFO"
	.align	4
        /*0000*/ 	.byte	0x02, 0x02, 0x02, 0x00, 0x02, 0x05, 0x05, 0x00, 0x02, 0x03, 0x03, 0x00, 0x02, 0x06, 0x01, 0x00


//--------------------- .nv.callgraph             --------------------------
	.section	.nv.callgraph,"",@"SHT_CUDA_CALLGRAPH"
	.align	4
	.sectionentsize	8
	.align		4
        /*0000*/ 	.word	0x00000000
	.align		4
        /*0004*/ 	.word	0xffffffff
	.align		4
        /*0008*/ 	.word	0x00000000
	.align		4
        /*000c*/ 	.word	0xfffffffe
	.align		4
        /*0010*/ 	.word	0x00000000
	.align		4
        /*0014*/ 	.word	0xfffffffd
	.align		4
        /*0018*/ 	.word	0x00000000
	.align		4
        /*001c*/ 	.word	0xfffffffc


//--------------------- .text.gluon_tcgen05       --------------------------
	.section	.text.gluon_tcgen05,"ax",@progbits
	.align	128
        .global         gluon_tcgen05
        .type           gluon_tcgen05,@function
        .size           gluon_tcgen05,(.L_x_81 - gluon_tcgen05)
        .other          gluon_tcgen05,@"STO_CUDA_ENTRY STV_DEFAULT"
gluon_tcgen05:
.text.gluon_tcgen05:
[----:B------:R-:W1:Y:S01]  /*0000*/  LDC R1, c[0x0][0x37c] ;  /* 0x0000df00ff017b82 */ /* 0x000e620000000800 */
[----:B------:R-:W2:Y:S02]  /*0010*/  S2R R0, SR_TID.X ;  /* 0x0000000000007919 */ /* 0x000ea40000002100 */
[----:B--2---:R-:W-:-:S13]  /*0020*/  ISETP.GE.U32.AND P2, PT, R0, 0x20, PT ;  /* 0x000000200000780c */ /* 0x004fda0003f46070 */
[----:B------:R-:W-:Y:S05]  /*0030*/  @P2 BRA `(.L_x_0) ;  /* 0x0000000000b82947 */ /* 0x000fea0003800000 */
[----:B------:R-:W2:Y:S01]  /*0040*/  S2UR UR6, SR_CgaCtaId ;  /* 0x00000000000679c3 */ /* 0x000ea20000008800 */
[----:B------:R-:W-:Y:S01]  /*0050*/  NOP ;  /* 0x0000000000007918 */ /* 0x000fe20000000000 */
[----:B------:R-:W-:Y:S02]  /*0060*/  UMOV UR4, 0x40 ;  /* 0x0000004000047882 */ /* 0x000fe40000000000 */
[----:B--2---:R-:W-:-:S09]  /*0070*/  ULEA UR4, UR6, UR4, 0x18 ;  /* 0x0000000406047291 */ /* 0x004fd2000f8ec0ff */
[----:B------:R-:W2:Y:S01]  /*0080*/  LDS.U8 R2, [UR4] ;  /* 0x00000004ff027984 */ /* 0x000ea20008000000 */
[----:B------:R-:W-:Y:S02]  /*0090*/  UMOV UR4, 0x400 ;  /* 0x0000040000047882 */ /* 0x000fe40000000000 */
[----:B------:R-:W-:Y:S01]  /*00a0*/  ULEA UR4, UR6, UR4, 0x18 ;  /* 0x0000000406047291 */ /* 0x000fe2000f8ec0ff */
[----:B--2---:R-:W-:-:S13]  /*00b0*/  ISETP.NE.AND P0, PT, R2, RZ, PT ;  /* 0x000000ff0200720c */ /* 0x004fda0003f05270 */
[----:B------:R-:W-:Y:S05]  /*00c0*/  @P0 BRA `(.L_x_1) ;  /* 0x00000000007c0947 */ /* 0x000fea0003800000 */
[----:B------:R-:W-:-:S13]  /*00d0*/  ELECT P0, URZ, PT ;  /* 0x0000000000ff782f */ /* 0x000fda0003800000 */
[----:B------:R-:W-:Y:S05]  /*00e0*/  @!P0 BRA `(.L_x_2) ;  /* 0x0000000000848947 */ /* 0x000fea0003800000 */
[----:B------:R-:W-:Y:S01]  /*00f0*/  UMOV UR5, 0x2 ;  /* 0x0000000200057882 */ /* 0x000fe20000000000 */
[----:B------:R-:W-:Y:S02]  /*0100*/  IMAD.MOV.U32 R5, RZ, RZ, 0x1 ;  /* 0x00000001ff057424 */ /* 0x000fe400078e00ff */
[----:B------:R-:W-:Y:S02]  /*0110*/  IMAD.MOV.U32 R3, RZ, RZ, 0x3 ;  /* 0x00000003ff037424 */ /* 0x000fe400078e00ff */
[----:B------:R-:W-:Y:S04]  /*0120*/  DEPBAR.LE SB2, 0x36 ;  /* 0x0000ad800000791a */ /* 0x000fe80000000000 */
[----:B------:R-:W2:Y:S02]  /*0130*/  UTCATOMSWS.FIND_AND_SET.ALIGN UP0, UR5, UR5 ;  /* 0x00000005000575e3 */ /* 0x000ea40008000800 */
[----:B--2---:R-:W-:-:S04]  /*0140*/  PLOP3.LUT P0, PT, PT, PT, UP0, 0x80, 0x8 ;  /* 0x000000000008781c */ /* 0x004fc80003f0f008 */
[----:B------:R-:W-:-:S04]  /*0150*/  SEL R2, RZ, 0xffffffff, !P0 ;  /* 0xffffffffff027807 */ /* 0x000fc80004000000 */
[----:B------:R-:W-:Y:S01]  /*0160*/  ISETP.NE.AND P0, PT, R2, RZ, PT ;  /* 0x000000ff0200720c */ /* 0x000fe20003f05270 */
[----:B------:R-:W-:-:S12]  /*0170*/  IMAD.U32 R2, RZ, RZ, UR5 ;  /* 0x00000005ff027e24 */ /* 0x000fd8000f8e00ff */
[----:B------:R-:W-:Y:S05]  /*0180*/  @P0 BRA `(.L_x_3) ;  /* 0x0000000000240947 */ /* 0x000fea0003800000 */
.L_x_4:
[----:B------:R-:W-:Y:S05]  /*0190*/  NANOSLEEP 0x64 ;  /* 0x000000640000795d */ /* 0x000fea0003800000 */
[----:B------:R-:W-:-:S05]  /*01a0*/  UMOV UR5, 0x2 ;  /* 0x0000000200057882 */ /* 0x000fca0000000000 */
[----:B------:R-:W-:Y:S04]  /*01b0*/  DEPBAR.LE SB2, 0x36 ;  /* 0x0000ad800000791a */ /* 0x000fe80000000000 */
[----:B------:R-:W2:Y:S02]  /*01c0*/  UTCATOMSWS.FIND_AND_SET.ALIGN UP0, UR5, UR5 ;  /* 0x00000005000575e3 */ /* 0x000ea40008000800 */
[----:B--2---:R-:W-:-:S04]  /*01d0*/  PLOP3.LUT P0, PT, PT, PT, UP0, 0x80, 0x8 ;  /* 0x000000000008781c */ /* 0x004fc80003f0f008 */
[----:B------:R-:W-:-:S04]  /*01e0*/  SEL R2, RZ, 0xffffffff, !P0 ;  /* 0xffffffffff027807 */ /* 0x000fc80004000000 */
[----:B------:R-:W-:Y:S01]  /*01f0*/  ISETP.NE.AND P0, PT, R2, RZ, PT ;  /* 0x000000ff0200720c */ /* 0x000fe20003f05270 */
[----:B------:R-:W-:-:S12]  /*0200*/  IMAD.U32 R2, RZ, RZ, UR5 ;  /* 0x00000005ff027e24 */ /* 0x000fd8000f8e00ff */
[----:B------:R-:W-:Y:S05]  /*0210*/  @!P0 BRA `(.L_x_4) ;  /* 0xfffffffc00dc8947 */ /* 0x000fea000383ffff */
.L_x_3:
[C---:B------:R-:W-:Y:S01]  /*0220*/  VIADD R4, R2.reuse, 0x10 ;  /* 0x0000001002047836 */ /* 0x040fe20000000000 */
[----:B------:R-:W-:Y:S01]  /*0230*/  UMOV UR5, 0x50 ;  /* 0x0000005000057882 */ /* 0x000fe20000000000 */
[----:B------:R-:W-:Y:S01]  /*0240*/  SHF.L.U32 R3, R3, R2, RZ ;  /* 0x0000000203037219 */ /* 0x000fe200000006ff */
[----:B------:R-:W-:Y:S01]  /*0250*/  ULEA UR5, UR6, UR5, 0x18 ;  /* 0x0000000506057291 */ /* 0x000fe2000f8ec0ff */
[----:B------:R-:W-:Y:S01]  /*0260*/  IMAD.SHL.U32 R2, R2, 0x20, RZ ;  /* 0x0000002002027824 */ /* 0x000fe200078e00ff */
[----:B------:R-:W-:-:S04]  /*0270*/  SHF.L.U32 R4, R5, R4, RZ ;  /* 0x0000000405047219 */ /* 0x000fc800000006ff */
[----:B------:R-:W-:-:S05]  /*0280*/  LOP3.LUT R3, R4, R3, RZ, 0xfc, !PT ;  /* 0x0000000304037212 */ /* 0x000fca00078efcff */
[----:B------:R2:W-:Y:S04]  /*0290*/  ATOMS.OR RZ, [UR5], R3 ;  /* 0x00000003ffff798c */ /* 0x0005e8000b000005 */
[----:B------:R2:W-:Y:S01]  /*02a0*/  STS [UR4], R2 ;  /* 0x00000002ff007988 */ /* 0x0005e20008000804 */
[----:B------:R-:W-:Y:S05]  /*02b0*/  BRA `(.L_x_2) ;  /* 0x0000000000107947 */ /* 0x000fea0003800000 */
.L_x_1:
[----:B------:R-:W-:Y:S01]  /*02c0*/  IMAD.MOV.U32 R3, RZ, RZ, -0x1 ;  /* 0xffffffffff037424 */ /* 0x000fe200078e00ff */
[----:B------:R-:W-:-:S04]  /*02d0*/  MOV R2, 0x300 ;  /* 0x0000030000027802 */ /* 0x000fc80000000f00 */
[----:B------:R2:W-:Y:S03]  /*02e0*/  STS [UR4], R3 ;  /* 0x00000003ff007988 */ /* 0x0005e60008000804 */
[----:B-12---:R-:W-:Y:S05]  /*02f0*/  CALL.REL.NOINC `($__internal_1_$__cuda_sm10x_tcgen05_guardrail_trap_phase_invalid_during_alloc) ;  /* 0x0000002800fc7944 */ /* 0x006fea0003c00000 */
.L_x_2:
[----:B------:R-:W-:Y:S05]  /*0300*/  WARPSYNC.ALL ;  /* 0x0000000000007948 */ /* 0x000fea0003800000 */
[----:B------:R-:W-:Y:S01]  /*0310*/  NOP ;  /* 0x0000000000007918 */ /* 0x000fe20000000000 */
.L_x_0:
[----:B------:R-:W3:Y:S08]  /*0320*/  S2UR UR4, SR_CgaCtaId ;  /* 0x00000000000479c3 */ /* 0x000ef00000008800 */
[----:B------:R-:W-:Y:S01]  /*0330*/  BAR.SYNC.DEFER_BLOCKING 0x0 ;  /* 0x0000000000007b1d */ /* 0x000fe20000010000 */
[----:B------:R-:W-:-:S05]  /*0340*/  LOP3.LUT R36, R0, 0xff, RZ, 0xc0, !PT ;  /* 0x000000ff00247812 */ /* 0x000fca00078ec0ff */
[----:B------:R-:W-:Y:S02]  /*0350*/  UMOV UR8, 0x400 ;  /* 0x0000040000087882 */ /* 0x000fe40000000000 */
[----:B--2---:R-:W2:Y:S08]  /*0360*/  LDC R3, c[0x0][0x398] ;  /* 0x0000e600ff037b82 */ /* 0x004eb00000000800 */
[----:B------:R-:W4:Y:S01]  /*0370*/  LDC R7, c[0x0][0x3a0] ;  /* 0x0000e800ff077b82 */ /* 0x000f220000000800 */
[----:B---3--:R-:W-:-:S07]  /*0380*/  ULEA UR8, UR4, UR8, 0x18 ;  /* 0x0000000804087291 */ /* 0x008fce000f8ec0ff */
[----:B------:R-:W3:Y:S02]  /*0390*/  S2UR UR16, SR_CTAID.Y ;  /* 0x00000000001079c3 */ /* 0x000ee40000002600 */
[----:B------:R-:W5:Y:S06]  /*03a0*/  LDS R4, [UR8] ;  /* 0x00000008ff047984 */ /* 0x000f6c0008000800 */
[----:B------:R-:W-:Y:S06]  /*03b0*/  BAR.SYNC.DEFER_BLOCKING 0x0 ;  /* 0x0000000000007b1d */ /* 0x000fec0000010000 */
[----:B------:R-:W-:Y:S05]  /*03c0*/  @P2 BRA `(.L_x_5) ;  /* 0x0000000000182947 */ /* 0x000fea0003800000 */
[----:B------:R-:W-:Y:S01]  /*03d0*/  ELECT P0, URZ, PT ;  /* 0x0000000000ff782f */ /* 0x000fe20003800000 */
[----:B------:R-:W-:Y:S01]  /*03e0*/  IMAD.MOV.U32 R2, RZ, RZ, 0x1 ;  /* 0x00000001ff027424 */ /* 0x000fe200078e00ff */
[----:B------:R-:W-:Y:S01]  /*03f0*/  UMOV UR5, 0x40 ;  /* 0x0000004000057882 */ /* 0x000fe20000000000 */
[----:B------:R-:W-:Y:S01]  /*0400*/  UVIRTCOUNT.DEALLOC.SMPOOL 0x80 ;  /* 0x000000800000784c */ /* 0x000fe20000000000 */
[----:B------:R-:W-:-:S09]  /*0410*/  ULEA UR5, UR4, UR5, 0x18 ;  /* 0x0000000504057291 */ /* 0x000fd2000f8ec0ff */
[----:B------:R5:W-:Y:S03]  /*0420*/  @P0 STS.U8 [UR5], R2 ;  /* 0x00000002ff000988 */ /* 0x000be60008000005 */
.L_x_5:
[----:B------:R-:W5:Y:S01]  /*0430*/  S2UR UR4, SR_CTAID.Z ;  /* 0x00000000000479c3 */ /* 0x000f620000002700 */
[----:B------:R-:W4:Y:S01]  /*0440*/  LDCU UR5, c[0x0][0x370] ;  /* 0x00006e00ff0577ac */ /* 0x000f220008000800 */
[C---:B------:R-:W-:Y:S01]  /*0450*/  ISETP.GE.U32.AND P0, PT, R36.reuse, 0x20, PT ;  /* 0x000000202400780c */ /* 0x040fe20003f06070 */
[----:B--2--5:R-:W-:Y:S01]  /*0460*/  VIADD R2, R3, 0xffffffff ;  /* 0xffffffff03027836 */ /* 0x024fe20000000000 */
[C---:B------:R-:W-:Y:S01]  /*0470*/  ISETP.NE.U32.AND P3, PT, R36.reuse, RZ, PT ;  /* 0x000000ff2400720c */ /* 0x040fe20003f65070 */
[----:B------:R-:W2:Y:S01]  /*0480*/  LDCU UR6, c[0x0][0x374] ;  /* 0x00006e80ff0677ac */ /* 0x000ea20008000800 */
[----:B------:R-:W-:Y:S01]  /*0490*/  LEA R10, R36, UR8, 0x2 ;  /* 0x00000008240a7c11 */ /* 0x000fe2000f8e10ff */
[----:B----4-:R-:W-:Y:S01]  /*04a0*/  VIADD R11, R7, 0xffffffff ;  /* 0xffffffff070b7836 */ /* 0x010fe20000000000 */
[----:B------:R-:W4:Y:S01]  /*04b0*/  S2UR UR13, SR_CTAID.X ;  /* 0x00000000000d79c3 */ /* 0x000f220000002500 */
[----:B------:R-:W5:Y:S01]  /*04c0*/  LDCU.64 UR14, c[0x0][0x3c0] ;  /* 0x00007800ff0e77ac */ /* 0x000f620008000a00 */
[----:B------:R-:W-:Y:S01]  /*04d0*/  R2UR UR12, R4 ;  /* 0x00000000040c72ca */ /* 0x000fe200000e0000 */
[----:B------:R-:W-:Y:S04]  /*04e0*/  BSSY.RECONVERGENT B0, `(.L_x_6) ;  /* 0x0000011000007945 */ /* 0x000fe80003800200 */
[----:B------:R3:W-:Y:S01]  /*04f0*/  @!P0 STS [R10], RZ ;  /* 0x000000ff0a008388 */ /* 0x0007e20000000800 */
[----:B------:R-:W-:-:S03]  /*0500*/  NOP ;  /* 0x0000000000007918 */ /* 0x000fc60000000000 */
[----:B------:R3:W-:Y:S02]  /*0510*/  @!P3 STS [UR8+0x24], R2 ;  /* 0x00002402ff00b988 */ /* 0x0007e40008000808 */
[----:B--23--:R-:W-:Y:S02]  /*0520*/  UIMAD UR4, UR4, UR6, UR16 ;  /* 0x00000006040472a4 */ /* 0x00cfe4000f8e0210 */
[----:B------:R2:W-:Y:S02]  /*0530*/  @!P3 STS [UR8+0x20], R11 ;  /* 0x0000200bff00b988 */ /* 0x0005e40008000808 */
[----:B----4-:R-:W-:-:S04]  /*0540*/  UIMAD UR4, UR4, UR5, UR13 ;  /* 0x00000005040472a4 */ /* 0x010fc8000f8e020d */
[----:B------:R-:W-:-:S04]  /*0550*/  UIMAD UR4, UR4, 0x180, URZ ;  /* 0x00000180040478a4 */ /* 0x000fc8000f8e02ff */
[----:B-----5:R-:W-:-:S04]  /*0560*/  UIADD3 UR10, UP0, UPT, UR4, UR14, URZ ;  /* 0x0000000e040a7290 */ /* 0x020fc8000ff1e0ff */
[----:B------:R-:W-:Y:S01]  /*0570*/  ULEA.HI.X.SX32 UR11, UR4, UR15, 0x1, UP0 ;  /* 0x0000000f040b7291 */ /* 0x000fe200080f0eff */
[----:B--2---:R-:W-:Y:S11]  /*0580*/  @P3 BRA `(.L_x_7) ;  /* 0x0000000000183947 */ /* 0x004ff60003800000 */
[----:B------:R-:W2:Y:S01]  /*0590*/  LDS R3, [UR8+0x8] ;  /* 0x00000808ff037984 */ /* 0x000ea20008000800 */
[----:B------:R-:W3:Y:S01]  /*05a0*/  LDC.64 R8, c[0x0][0x380] ;  /* 0x0000e000ff087b82 */ /* 0x000ee20000000a00 */
[----:B------:R-:W-:Y:S02]  /*05b0*/  IMAD.MOV.U32 R4, RZ, RZ, 0x70 ;  /* 0x00000070ff047424 */ /* 0x000fe400078e00ff */
[----:B---3--:R3:W-:Y:S03]  /*05c0*/  STS.64 [UR8], R8 ;  /* 0x00000008ff007988 */ /* 0x0087e60008000a08 */
[----:B--2---:R-:W-:-:S05]  /*05d0*/  LOP3.LUT R3, R3, 0x10, R4, 0xd8, !PT ;  /* 0x0000001003037812 */ /* 0x004fca00078ed804 */
[----:B------:R3:W-:Y:S02]  /*05e0*/  STS [UR8+0x8], R3 ;  /* 0x00000803ff007988 */ /* 0x0007e40008000808 */
.L_x_7:
[----:B------:R-:W-:Y:S05]  /*05f0*/  BSYNC.RECONVERGENT B0 ;  /* 0x0000000000007941 */ /* 0x000fea0003800200 */
.L_x_6:
[----:B------:R-:W-:Y:S04]  /*0600*/  BSSY.RECONVERGENT B0, `(.L_x_8) ;  /* 0x000000a000007945 */ /* 0x000fe80003800200 */
[----:B------:R-:W-:Y:S05]  /*0610*/  @P3 BRA `(.L_x_9) ;  /* 0x0000000000203947 */ /* 0x000fea0003800000 */
[----:B---3--:R-:W2:Y:S01]  /*0620*/  LDS R3, [UR8+0x34] ;  /* 0x00003408ff037984 */ /* 0x008ea20008000800 */
[----:B------:R-:W-:Y:S02]  /*0630*/  IMAD.MOV.U32 R4, RZ, RZ, 0x3f000000 ;  /* 0x3f000000ff047424 */ /* 0x000fe400078e00ff */
[----:B------:R-:W-:Y:S01]  /*0640*/  @!P3 IMAD.MOV.U32 R5, RZ, RZ, 0x7f ;  /* 0x0000007fff05b424 */ /* 0x000fe200078e00ff */
[----:B------:R-:W3:Y:S02]  /*0650*/  @!P3 LDS R6, [UR8+0x38] ;  /* 0x00003808ff06b984 */ /* 0x000ee40008000800 */
[----:B--2---:R-:W-:Y:S02]  /*0660*/  LOP3.LUT R3, R3, 0xff000000, R4, 0xb8, !PT ;  /* 0xff00000003037812 */ /* 0x004fe400078eb804 */
[----:B---3--:R-:W-:-:S03]  /*0670*/  @!P3 LOP3.LUT R4, R6, 0xff, R5, 0xb8, !PT ;  /* 0x000000ff0604b812 */ /* 0x008fc600078eb805 */
[----:B------:R2:W-:Y:S04]  /*0680*/  STS [UR8+0x34], R3 ;  /* 0x00003403ff007988 */ /* 0x0005e80008000808 */
[----:B------:R2:W-:Y:S02]  /*0690*/  @!P3 STS [UR8+0x38], R4 ;  /* 0x00003804ff00b988 */ /* 0x0005e40008000808 */
.L_x_9:
[----:B------:R-:W-:Y:S05]  /*06a0*/  BSYNC.RECONVERGENT B0 ;  /* 0x0000000000007941 */ /* 0x000fea0003800200 */
.L_x_8:
[----:B------:R-:W-:Y:S04]  /*06b0*/  BSSY.RECONVERGENT B0, `(.L_x_10) ;  /* 0x000000e000007945 */ /* 0x000fe80003800200 */
[----:B------:R-:W-:Y:S05]  /*06c0*/  @P3 BRA `(.L_x_11) ;  /* 0x0000000000303947 */ /* 0x000fea0003800000 */
[----:B--2---:R-:W2:Y:S01]  /*06d0*/  LDS R4, [UR8+0x34] ;  /* 0x00003408ff047984 */ /* 0x004ea20008000800 */
[----:B---3--:R-:W3:Y:S03]  /*06e0*/  LDC.64 R8, c[0x0][0x3a8] ;  /* 0x0000ea00ff087b82 */ /* 0x008ee60000000a00 */
[----:B------:R-:W4:Y:S01]  /*06f0*/  LDS R3, [UR8+0x1c] ;  /* 0x00001c08ff037984 */ /* 0x000f220008000800 */
[C---:B---3--:R-:W-:Y:S01]  /*0700*/  SHF.L.U64.HI R6, R8.reuse, 0x1, R9 ;  /* 0x0000000108067819 */ /* 0x048fe20000010209 */
[----:B------:R-:W-:-:S03]  /*0710*/  IMAD.SHL.U32 R5, R8, 0x2, RZ ;  /* 0x0000000208057824 */ /* 0x000fc600078e00ff */
[--C-:B------:R-:W-:Y:S02]  /*0720*/  SHF.R.U32.HI R8, RZ, 0x4, R6.reuse ;  /* 0x00000004ff087819 */ /* 0x100fe40000011606 */
[----:B------:R-:W-:-:S05]  /*0730*/  SHF.R.U64 R5, R5, 0x4, R6 ;  /* 0x0000000405057819 */ /* 0x000fca0000001206 */
[----:B------:R5:W-:Y:S01]  /*0740*/  STS [UR8+0xc], R5 ;  /* 0x00000c05ff007988 */ /* 0x000be20008000808 */
[----:B--2---:R-:W-:Y:S02]  /*0750*/  LOP3.LUT R4, R4, 0x7, RZ, 0xb8, !PT ;  /* 0x0000000704047812 */ /* 0x004fe400078eb8ff */
[----:B----4-:R-:W-:-:S03]  /*0760*/  LOP3.LUT R3, R3, 0xf, R8, 0xb8, !PT ;  /* 0x0000000f03037812 */ /* 0x010fc600078eb808 */
[----:B------:R5:W-:Y:S04]  /*0770*/  STS [UR8+0x34], R4 ;  /* 0x00003404ff007988 */ /* 0x000be80008000808 */
[----:B------:R5:W-:Y:S02]  /*0780*/  STS [UR8+0x1c], R3 ;  /* 0x00001c03ff007988 */ /* 0x000be40008000808 */
.L_x_11:
[----:B------:R-:W-:Y:S05]  /*0790*/  BSYNC.RECONVERGENT B0 ;  /* 0x0000000000007941 */ /* 0x000fea0003800200 */
.L_x_10:
[----:B------:R-:W-:Y:S04]  /*07a0*/  BSSY.RECONVERGENT B1, `(.L_x_12) ;  /* 0x000001a000017945 */ /* 0x000fe80003800200 */
[----:B------:R-:W-:Y:S04]  /*07b0*/  BSSY.RELIABLE B0, `(.L_x_13) ;  /* 0x0000015000007945 */ /* 0x000fe80003800100 */
[----:B------:R-:W-:Y:S05]  /*07c0*/  @P3 BRA `(.L_x_14) ;  /* 0x0000000000203947 */ /* 0x000fea0003800000 */
[----:B--23-5:R-:W2:Y:S02]  /*07d0*/  LDS R3, [UR8+0x34] ;  /* 0x00003408ff037984 */ /* 0x02cea40008000800 */
[----:B--2---:R-:W-:-:S05]  /*07e0*/  LOP3.LUT R3, R3, 0x38, RZ, 0xb8, !PT ;  /* 0x0000003803037812 */ /* 0x004fca00078eb8ff */
[----:B------:R2:W-:Y:S01]  /*07f0*/  STS [UR8+0x34], R3 ;  /* 0x00003403ff007988 */ /* 0x0005e20008000808 */
[----:B------:R-:W-:Y:S05]  /*0800*/  @P3 BRA `(.L_x_15) ;  /* 0x0000000000203947 */ /* 0x000fea0003800000 */
[----:B--2---:R-:W2:Y:S01]  /*0810*/  LDS R3, [UR8+0x8] ;  /* 0x00000808ff037984 */ /* 0x004ea20008000800 */
[----:B------:R-:W-:-:S05]  /*0820*/  IMAD.MOV.U32 R4, RZ, RZ, 0x780 ;  /* 0x00000780ff047424 */ /* 0x000fca00078e00ff */
[----:B--2---:R-:W-:-:S05]  /*0830*/  LOP3.LUT R3, R3, 0x300, R4, 0xd8, !PT ;  /* 0x0000030003037812 */ /* 0x004fca00078ed804 */
[----:B------:R4:W-:Y:S02]  /*0840*/  STS [UR8+0x8], R3 ;  /* 0x00000803ff007988 */ /* 0x0009e40008000808 */
.L_x_14:
[----:B------:R-:W-:Y:S05]  /*0850*/  @P3 BRA `(.L_x_16) ;  /* 0x0000000000283947 */ /* 0x000fea0003800000 */
[----:B--2345:R-:W2:Y:S02]  /*0860*/  LDS R3, [UR8+0x8] ;  /* 0x00000808ff037984 */ /* 0x03cea40008000800 */
[----:B--2---:R-:W-:-:S05]  /*0870*/  LOP3.LUT R3, R3, 0x1800, RZ, 0xb8, !PT ;  /* 0x0000180003037812 */ /* 0x004fca00078eb8ff */
[----:B------:R3:W-:Y:S02]  /*0880*/  STS [UR8+0x8], R3 ;  /* 0x00000803ff007988 */ /* 0x0007e40008000808 */
.L_x_15:
[----:B------:R-:W-:Y:S05]  /*0890*/  @P3 BREAK.RELIABLE B0 ;  /* 0x0000000000003942 */ /* 0x000fea0003800100 */
[----:B------:R-:W-:Y:S05]  /*08a0*/  @P3 BRA `(.L_x_17) ;  /* 0x0000000000243947 */ /* 0x000fea0003800000 */
[----:B------:R-:W4:Y:S01]  /*08b0*/  LDS R4, [UR8+0x8] ;  /* 0x00000808ff047984 */ /* 0x000f220008000800 */
[----:B--23--:R-:W-:-:S05]  /*08c0*/  IMAD.MOV.U32 R3, RZ, RZ, 0x6000 ;  /* 0x00006000ff037424 */ /* 0x00cfca00078e00ff */
[----:B----4-:R-:W-:-:S04]  /*08d0*/  LOP3.LUT R3, R4, 0x6000, R3, 0xd8, !PT ;  /* 0x0000600004037812 */ /* 0x010fc800078ed803 */
[----:B------:R-:W-:-:S05]  /*08e0*/  LOP3.LUT R3, R3, 0x400000, RZ, 0xb8, !PT ;  /* 0x0040000003037812 */ /* 0x000fca00078eb8ff */
[----:B------:R2:W-:Y:S02]  /*08f0*/  STS [UR8+0x8], R3 ;  /* 0x00000803ff007988 */ /* 0x0005e40008000808 */
.L_x_16:
[----:B------:R-:W-:Y:S05]  /*0900*/  BSYNC.RELIABLE B0 ;  /* 0x0000000000007941 */ /* 0x000fea0003800100 */
.L_x_13:
[----:B--2345:R-:W2:Y:S02]  /*0910*/  @!P3 LDS R3, [UR8+0x8] ;  /* 0x00000808ff03b984 */ /* 0x03cea40008000800 */
[----:B--2---:R-:W-:-:S05]  /*0920*/  @!P3 LOP3.LUT R3, R3, 0x8000, RZ, 0xb8, !PT ;  /* 0x000080000303b812 */ /* 0x004fca00078eb8ff */
[----:B------:R4:W-:Y:S02]  /*0930*/  @!P3 STS [UR8+0x8], R3 ;  /* 0x00000803ff00b988 */ /* 0x0009e40008000808 */
.L_x_17:
[----:B------:R-:W-:Y:S05]  /*0940*/  BSYNC.RECONVERGENT B1 ;  /* 0x0000000000017941 */ /* 0x000fea0003800200 */
.L_x_12:
[----:B------:R-:W-:Y:S05]  /*0950*/  WARPSYNC.ALL ;  /* 0x0000000000007948 */ /* 0x000fea0003800000 */
[----:B------:R-:W-:Y:S01]  /*0960*/  NOP ;  /* 0x0000000000007918 */ /* 0x000fe20000000000 */
[----:B--234-:R-:W2:Y:S02]  /*0970*/  LDC R3, c[0x0][0x39c] ;  /* 0x0000e700ff037b82 */ /* 0x01cea40000000800 */
[----:B--2---:R-:W-:Y:S01]  /*0980*/  VIADD R3, R3, 0xffffffff ;  /* 0xffffffff03037836 */ /* 0x004fe20000000000 */
[----:B------:R-:W-:Y:S06]  /*0990*/  @P0 BRA `(.L_x_18) ;  /* 0x0000000000300947 */ /* 0x000fec0003800000 */
[----:B------:R-:W2:Y:S01]  /*09a0*/  S2R R4, SR_LANEID ;  /* 0x0000000000047919 */ /* 0x000ea20000000000 */
[----:B------:R-:W-:Y:S05]  /*09b0*/  WARPSYNC.ALL ;  /* 0x0000000000007948 */ /* 0x000fea0003800000 */
[----:B------:R-:W-:Y:S01]  /*09c0*/  NOP ;  /* 0x0000000000007918 */ /* 0x000fe20000000000 */
[----:B--2---:R-:W-:-:S05]  /*09d0*/  IMAD.SHL.U32 R6, R4, 0x4, RZ ;  /* 0x0000000404067824 */ /* 0x004fca00078e00ff */
[----:B------:R-:W2:Y:S01]  /*09e0*/  LDS R9, [R6+UR8] ;  /* 0x0000000806097984 */ /* 0x000ea20008000800 */
[----:B------:R-:W-:-:S05]  /*09f0*/  IADD3 R4, P1, PT, R6, UR10, RZ ;  /* 0x0000000a06047c10 */ /* 0x000fca000ff3e0ff */
[----:B------:R-:W-:-:S05]  /*0a00*/  IMAD.X R5, RZ, RZ, UR11, P1 ;  /* 0x0000000bff057e24 */ /* 0x000fca00088e06ff */
[----:B--2---:R2:W3:Y:S01]  /*0a10*/  ATOMG.E.EXCH.STRONG.GPU PT, RZ, [R4], R9 ;  /* 0x0000000904ff73a8 */ /* 0x0044e200041ee100 */
[----:B------:R-:W-:-:S04]  /*0a20*/  DEPBAR {5,4,3,2,1,0} ;  /* 0x0000003f0000791a */ /* 0x000fc80000000000 */
[----:B------:R-:W4:Y:S02]  /*0a30*/  CCTL.E.C.LDCU.IV.DEEP [UR10] ;  /* 0x000000000a007540 */ /* 0x000f240009c08000 */
[----:B----4-:R2:W-:Y:S01]  /*0a40*/  UTMACCTL.IV [UR10] ;  /* 0x000000000a0079b9 */ /* 0x0105e20008000000 */
[----:B------:R-:W-:Y:S01]  /*0a50*/  NOP ;  /* 0x0000000000007918 */ /* 0x000fe20000000000 */
.L_x_18:
[----:B------:R-:W-:Y:S05]  /*0a60*/  @P0 BRA `(.L_x_19) ;  /* 0x00000000000c0947 */ /* 0x000fea0003800000 */
[----:B------:R0:W-:Y:S01]  /*0a70*/  UTMACMDFLUSH ;  /* 0x00000000000079b7 */ /* 0x0001e20000000000 */
[----:B------:R-:W-:Y:S05]  /*0a80*/  @P0 BRA `(.L_x_19) ;  /* 0x0000000000040947 */ /* 0x000fea0003800000 */
[----:B------:R-:W-:-:S04]  /*0a90*/  DEPBAR.LE SB0, 0x0 ;  /* 0x000080000000791a */ /* 0x000fc80000000000 */
.L_x_19:
[----:B------:R-:W-:Y:S05]  /*0aa0*/  WARPSYNC.ALL ;  /* 0x0000000000007948 */ /* 0x000fea0003800000 */
[----:B------:R-:W-:Y:S01]  /*0ab0*/  NOP ;  /* 0x0000000000007918 */ /* 0x000fe20000000000 */
[----:B---3--:R-:W-:Y:S06]  /*0ac0*/  BAR.SYNC.DEFER_BLOCKING 0x0 ;  /* 0x0000000000007b1d */ /* 0x008fec0000010000 */
[----:B------:R-:W-:Y:S02]  /*0ad0*/  BSSY.RECONVERGENT B1, `(.L_x_20) ;  /* 0x000000b000017945 */ /* 0x000fe40003800200 */
[----:B------:R-:W-:Y:S06]  /*0ae0*/  BAR.SYNC.DEFER_BLOCKING 0x0 ;  /* 0x0000000000007b1d */ /* 0x000fec0000010000 */
[----:B------:R3:W-:Y:S01]  /*0af0*/  @!P0 STS [R10], RZ ;  /* 0x000000ff0a008388 */ /* 0x0007e20000000800 */
[----:B------:R-:W-:Y:S01]  /*0b00*/  NOP ;  /* 0x0000000000007918 */ /* 0x000fe20000000000 */
[----:B------:R-:W-:Y:S05]  /*0b10*/  @P3 BRA `(.L_x_21) ;  /* 0x0000000000183947 */ /* 0x000fea0003800000 */
[----:B--2---:R-:W2:Y:S01]  /*0b20*/  LDS R4, [UR8+0x8] ;  /* 0x00000808ff047984 */ /* 0x004ea20008000800 */
[----:B------:R-:W4:Y:S01]  /*0b30*/  LDC.64 R8, c[0x0][0x388] ;  /* 0x0000e200ff087b82 */ /* 0x000f220000000a00 */
[----:B------:R-:W-:Y:S02]  /*0b40*/  IMAD.MOV.U32 R5, RZ, RZ, 0x70 ;  /* 0x00000070ff057424 */ /* 0x000fe400078e00ff */
[----:B----4-:R4:W-:Y:S03]  /*0b50*/  STS.64 [UR8], R8 ;  /* 0x00000008ff007988 */ /* 0x0109e60008000a08 */
[----:B--2---:R-:W-:-:S05]  /*0b60*/  LOP3.LUT R4, R4, 0x10, R5, 0xd8, !PT ;  /* 0x0000001004047812 */ /* 0x004fca00078ed805 */
[----:B------:R4:W-:Y:S02]  /*0b70*/  STS [UR8+0x8], R4 ;  /* 0x00000804ff007988 */ /* 0x0009e40008000808 */
.L_x_21:
[----:B--2---:R-:W-:Y:S05]  /*0b80*/  BSYNC.RECONVERGENT B1 ;  /* 0x0000000000017941 */ /* 0x004fea0003800200 */
.L_x_20:
[----:B------:R-:W-:Y:S04]  /*0b90*/  BSSY.RECONVERGENT B1, `(.L_x_22) ;  /* 0x000000a000017945 */ /* 0x000fe80003800200 */
[----:B------:R-:W-:Y:S05]  /*0ba0*/  @P3 BRA `(.L_x_23) ;  /* 0x0000000000203947 */ /* 0x000fea0003800000 */
[----:B----4-:R-:W2:Y:S01]  /*0bb0*/  LDS R4, [UR8+0x34] ;  /* 0x00003408ff047984 */ /* 0x010ea20008000800 */
[----:B------:R-:W-:Y:S02]  /*0bc0*/  IMAD.MOV.U32 R9, RZ, RZ, 0x3f000000 ;  /* 0x3f000000ff097424 */ /* 0x000fe400078e00ff */
[----:B------:R-:W-:Y:S01]  /*0bd0*/  @!P3 IMAD.MOV.U32 R6, RZ, RZ, 0x7f ;  /* 0x0000007fff06b424 */ /* 0x000fe200078e00ff */
[----:B------:R-:W4:Y:S02]  /*0be0*/  @!P3 LDS R5, [UR8+0x38] ;  /* 0x00003808ff05b984 */ /* 0x000f240008000800 */
[----:B--2---:R-:W-:Y:S02]  /*0bf0*/  LOP3.LUT R4, R4, 0xff000000, R9, 0xb8, !PT ;  /* 0xff00000004047812 */ /* 0x004fe400078eb809 */
[----:B----4-:R-:W-:-:S03]  /*0c00*/  @!P3 LOP3.LUT R5, R5, 0xff, R6, 0xb8, !PT ;  /* 0x000000ff0505b812 */ /* 0x010fc600078eb806 */
[----:B------:R2:W-:Y:S04]  /*0c10*/  STS [UR8+0x34], R4 ;  /* 0x00003404ff007988 */ /* 0x0005e80008000808 */
[----:B------:R2:W-:Y:S02]  /*0c20*/  @!P3 STS [UR8+0x38], R5 ;  /* 0x00003805ff00b988 */ /* 0x0005e40008000808 */
.L_x_23:
[----:B------:R-:W-:Y:S05]  /*0c30*/  BSYNC.RECONVERGENT B1 ;  /* 0x0000000000017941 */ /* 0x000fea0003800200 */
.L_x_22:
[----:B------:R-:W-:Y:S04]  /*0c40*/  BSSY.RECONVERGENT B1, `(.L_x_24) ;  /* 0x0000004000017945 */ /* 0x000fe80003800200 */
[----:B------:R-:W-:Y:S05]  /*0c50*/  @P3 BRA `(.L_x_25) ;  /* 0x0000000000083947 */ /* 0x000fea0003800000 */
[----:B------:R5:W-:Y:S04]  /*0c60*/  STS [UR8+0x24], R11 ;  /* 0x0000240bff007988 */ /* 0x000be80008000808 */
[----:B------:R5:W-:Y:S02]  /*0c70*/  STS [UR8+0x20], R3 ;  /* 0x00002003ff007988 */ /* 0x000be40008000808 */
.L_x_25:
[----:B------:R-:W-:Y:S05]  /*0c80*/  BSYNC.RECONVERGENT B1 ;  /* 0x0000000000017941 */ /* 0x000fea0003800200 */
.L_x_24:
[----:B------:R-:W-:Y:S04]  /*0c90*/  BSSY.RECONVERGENT B1, `(.L_x_26) ;  /* 0x000000e000017945 */ /* 0x000fe80003800200 */
[----:B------:R-:W-:Y:S05]  /*0ca0*/  @P3 BRA `(.L_x_27) ;  /* 0x0000000000303947 */ /* 0x000fea0003800000 */
[----:B--2---:R-:W2:Y:S01]  /*0cb0*/  LDS R5, [UR8+0x34] ;  /* 0x00003408ff057984 */ /* 0x004ea20008000800 */
[----:B----4-:R-:W4:Y:S03]  /*0cc0*/  LDC.64 R8, c[0x0][0x3b0] ;  /* 0x0000ec00ff087b82 */ /* 0x010f260000000a00 */
[----:B------:R-:W3:Y:S01]  /*0cd0*/  LDS R4, [UR8+0x1c] ;  /* 0x00001c08ff047984 */ /* 0x000ee20008000800 */
[C---:B----4-:R-:W-:Y:S01]  /*0ce0*/  SHF.L.U64.HI R9, R8.reuse, 0x1, R9 ;  /* 0x0000000108097819 */ /* 0x050fe20000010209 */
[----:B------:R-:W-:-:S03]  /*0cf0*/  IMAD.SHL.U32 R6, R8, 0x2, RZ ;  /* 0x0000000208067824 */ /* 0x000fc600078e00ff */
[--C-:B-----5:R-:W-:Y:S02]  /*0d00*/  SHF.R.U32.HI R11, RZ, 0x4, R9.reuse ;  /* 0x00000004ff0b7819 */ /* 0x120fe40000011609 */
[----:B------:R-:W-:-:S05]  /*0d10*/  SHF.R.U64 R6, R6, 0x4, R9 ;  /* 0x0000000406067819 */ /* 0x000fca0000001209 */
[----:B------:R4:W-:Y:S01]  /*0d20*/  STS [UR8+0xc], R6 ;  /* 0x00000c06ff007988 */ /* 0x0009e20008000808 */
[----:B--2---:R-:W-:Y:S02]  /*0d30*/  LOP3.LUT R5, R5, 0x7, RZ, 0xb8, !PT ;  /* 0x0000000705057812 */ /* 0x004fe400078eb8ff */
[----:B---3--:R-:W-:-:S03]  /*0d40*/  LOP3.LUT R4, R4, 0xf, R11, 0xb8, !PT ;  /* 0x0000000f04047812 */ /* 0x008fc600078eb80b */
[----:B------:R4:W-:Y:S04]  /*0d50*/  STS [UR8+0x34], R5 ;  /* 0x00003405ff007988 */ /* 0x0009e80008000808 */
[----:B------:R4:W-:Y:S02]  /*0d60*/  STS [UR8+0x1c], R4 ;  /* 0x00001c04ff007988 */ /* 0x0009e40008000808 */
.L_x_27:
[----:B------:R-:W-:Y:S05]  /*0d70*/  BSYNC.RECONVERGENT B1 ;  /* 0x0000000000017941 */ /* 0x000fea0003800200 */
.L_x_26:
[----:B------:R-:W-:Y:S04]  /*0d80*/  BSSY.RECONVERGENT B2, `(.L_x_28) ;  /* 0x000001a000027945 */ /* 0x000fe80003800200 */
[----:B------:R-:W-:Y:S04]  /*0d90*/  BSSY.RELIABLE B1, `(.L_x_29) ;  /* 0x0000015000017945 */ /* 0x000fe80003800100 */
[----:B------:R-:W-:Y:S05]  /*0da0*/  @P3 BRA `(.L_x_30) ;  /* 0x0000000000203947 */ /* 0x000fea0003800000 */
[----:B--2-4-:R-:W2:Y:S02]  /*0db0*/  LDS R4, [UR8+0x34] ;  /* 0x00003408ff047984 */ /* 0x014ea40008000800 */
[----:B--2---:R-:W-:-:S05]  /*0dc0*/  LOP3.LUT R4, R4, 0x38, RZ, 0xb8, !PT ;  /* 0x0000003804047812 */ /* 0x004fca00078eb8ff */
[----:B------:R2:W-:Y:S01]  /*0dd0*/  STS [UR8+0x34], R4 ;  /* 0x00003404ff007988 */ /* 0x0005e20008000808 */
[----:B------:R-:W-:Y:S05]  /*0de0*/  @P3 BRA `(.L_x_31) ;  /* 0x0000000000203947 */ /* 0x000fea0003800000 */
[----:B--2---:R-:W2:Y:S01]  /*0df0*/  LDS R4, [UR8+0x8] ;  /* 0x00000808ff047984 */ /* 0x004ea20008000800 */
[----:B------:R-:W-:-:S05]  /*0e00*/  IMAD.MOV.U32 R5, RZ, RZ, 0x780 ;  /* 0x00000780ff057424 */ /* 0x000fca00078e00ff */
[----:B--2---:R-:W-:-:S05]  /*0e10*/  LOP3.LUT R4, R4, 0x300, R5, 0xd8, !PT ;  /* 0x0000030004047812 */ /* 0x004fca00078ed805 */
[----:B------:R2:W-:Y:S02]  /*0e20*/  STS [UR8+0x8], R4 ;  /* 0x00000804ff007988 */ /* 0x0005e40008000808 */
.L_x_30:
[----:B------:R-:W-:Y:S05]  /*0e30*/  @P3 BRA `(.L_x_32) ;  /* 0x0000000000283947 */ /* 0x000fea0003800000 */
[----:B--2-4-:R-:W2:Y:S02]  /*0e40*/  LDS R4, [UR8+0x8] ;  /* 0x00000808ff047984 */ /* 0x014ea40008000800 */
[----:B--2---:R-:W-:-:S05]  /*0e50*/  LOP3.LUT R4, R4, 0x1800, RZ, 0xb8, !PT ;  /* 0x0000180004047812 */ /* 0x004fca00078eb8ff */
[----:B------:R4:W-:Y:S02]  /*0e60*/  STS [UR8+0x8], R4 ;  /* 0x00000804ff007988 */ /* 0x0009e40008000808 */
.L_x_31:
[----:B------:R-:W-:Y:S05]  /*0e70*/  @P3 BREAK.RELIABLE B1 ;  /* 0x0000000000013942 */ /* 0x000fea0003800100 */
[----:B------:R-:W-:Y:S05]  /*0e80*/  @P3 BRA `(.L_x_33) ;  /* 0x0000000000243947 */ /* 0x000fea0003800000 */
[----:B--2-4-:R-:W2:Y:S01]  /*0e90*/  LDS R4, [UR8+0x8] ;  /* 0x00000808ff047984 */ /* 0x014ea20008000800 */
[----:B------:R-:W-:-:S05]  /*0ea0*/  IMAD.MOV.U32 R5, RZ, RZ, 0x6000 ;  /* 0x00006000ff057424 */ /* 0x000fca00078e00ff */
[----:B--2---:R-:W-:-:S04]  /*0eb0*/  LOP3.LUT R4, R4, 0x6000, R5, 0xd8, !PT ;  /* 0x0000600004047812 */ /* 0x004fc800078ed805 */
[----:B------:R-:W-:-:S05]  /*0ec0*/  LOP3.LUT R4, R4, 0x400000, RZ, 0xb8, !PT ;  /* 0x0040000004047812 */ /* 0x000fca00078eb8ff */
[----:B------:R2:W-:Y:S02]  /*0ed0*/  STS [UR8+0x8], R4 ;  /* 0x00000804ff007988 */ /* 0x0005e40008000808 */
.L_x_32:
[----:B------:R-:W-:Y:S05]  /*0ee0*/  BSYNC.RELIABLE B1 ;  /* 0x0000000000017941 */ /* 0x000fea0003800100 */
.L_x_29:
[----:B--2-4-:R-:W2:Y:S02]  /*0ef0*/  @!P3 LDS R4, [UR8+0x8] ;  /* 0x00000808ff04b984 */ /* 0x014ea40008000800 */
[----:B--2---:R-:W-:-:S05]  /*0f00*/  @!P3 LOP3.LUT R4, R4, 0x8000, RZ, 0xb8, !PT ;  /* 0x000080000404b812 */ /* 0x004fca00078eb8ff */
[----:B------:R2:W-:Y:S02]  /*0f10*/  @!P3 STS [UR8+0x8], R4 ;  /* 0x00000804ff00b988 */ /* 0x0005e40008000808 */
.L_x_33:
[----:B------:R-:W-:Y:S05]  /*0f20*/  BSYNC.RECONVERGENT B2 ;  /* 0x0000000000027941 */ /* 0x000fea0003800200 */
.L_x_28:
[----:B------:R-:W-:Y:S05]  /*0f30*/  WARPSYNC.ALL ;  /* 0x0000000000007948 */ /* 0x000fea0003800000 */
[----:B------:R-:W-:Y:S01]  /*0f40*/  NOP ;  /* 0x0000000000007918 */ /* 0x000fe20000000000 */
[----:B------:R-:W-:-:S04]  /*0f50*/  UIADD3 UR5, UPT, UPT, UR4, 0x80, URZ ;  /* 0x0000008004057890 */ /* 0x000fc8000fffe0ff */
[----:B------:R-:W-:-:S04]  /*0f60*/  UIADD3 UR32, UP0, UPT, UR5, UR14, URZ ;  /* 0x0000000e05207290 */ /* 0x000fc8000ff1e0ff */
[----:B------:R-:W-:Y:S01]  /*0f70*/  ULEA.HI.X.SX32 UR33, UR5, UR15, 0x1, UP0 ;  /* 0x0000000f05217291 */ /* 0x000fe200080f0eff */
[----:B------:R-:W-:Y:S11]  /*0f80*/  @P0 BRA `(.L_x_34) ;  /* 0x0000000000300947 */ /* 0x000ff60003800000 */
[----:B--2-4-:R-:W2:Y:S01]  /*0f90*/  S2R R4, SR_LANEID ;  /* 0x0000000000047919 */ /* 0x014ea20000000000 */
[----:B------:R-:W-:Y:S05]  /*0fa0*/  WARPSYNC.ALL ;  /* 0x0000000000007948 */ /* 0x000fea0003800000 */
[----:B------:R-:W-:Y:S01]  /*0fb0*/  NOP ;  /* 0x0000000000007918 */ /* 0x000fe20000000000 */
[----:B--2---:R-:W-:-:S05]  /*0fc0*/  IMAD.SHL.U32 R6, R4, 0x4, RZ ;  /* 0x0000000404067824 */ /* 0x004fca00078e00ff */
[----:B------:R-:W2:Y:S01]  /*0fd0*/  LDS R9, [R6+UR8] ;  /* 0x0000000806097984 */ /* 0x000ea20008000800 */
[----:B------:R-:W-:-:S05]  /*0fe0*/  IADD3 R4, P1, PT, R6, UR32, RZ ;  /* 0x0000002006047c10 */ /* 0x000fca000ff3e0ff */
[----:B------:R-:W-:-:S05]  /*0ff0*/  IMAD.X R5, RZ, RZ, UR33, P1 ;  /* 0x00000021ff057e24 */ /* 0x000fca00088e06ff */
[----:B--2---:R2:W4:Y:S01]  /*1000*/  ATOMG.E.EXCH.STRONG.GPU PT, RZ, [R4], R9 ;  /* 0x0000000904ff73a8 */ /* 0x00452200041ee100 */
[----:B------:R-:W-:-:S04]  /*1010*/  DEPBAR {5,4,3,2,1,0} ;  /* 0x0000003f0000791a */ /* 0x000fc80000000000 */
[----:B------:R-:W3:Y:S02]  /*1020*/  CCTL.E.C.LDCU.IV.DEEP [UR32] ;  /* 0x0000000020007540 */ /* 0x000ee40009c08000 */
[----:B---3--:R2:W-:Y:S01]  /*1030*/  UTMACCTL.IV [UR32] ;  /* 0x00000000200079b9 */ /* 0x0085e20008000000 */
[----:B------:R-:W-:Y:S01]  /*1040*/  NOP ;  /* 0x0000000000007918 */ /* 0x000fe20000000000 */
.L_x_34:
[----:B------:R-:W-:Y:S05]  /*1050*/  @P0 BRA `(.L_x_35) ;  /* 0x00000000000c0947 */ /* 0x000fea0003800000 */
[----:B------:R0:W-:Y:S01]  /*1060*/  UTMACMDFLUSH ;  /* 0x00000000000079b7 */ /* 0x0001e20000000000 */
[----:B------:R-:W-:Y:S05]  /*1070*/  @P0 BRA `(.L_x_35) ;  /* 0x0000000000040947 */ /* 0x000fea0003800000 */
[----:B------:R-:W-:-:S04]  /*1080*/  DEPBAR.LE SB0, 0x0 ;  /* 0x000080000000791a */ /* 0x000fc80000000000 */
.L_x_35:
[----:B------:R-:W-:Y:S05]  /*1090*/  WARPSYNC.ALL ;  /* 0x0000000000007948 */ /* 0x000fea0003800000 */
[----:B------:R-:W-:Y:S01]  /*10a0*/  NOP ;  /* 0x0000000000007918 */ /* 0x000fe20000000000 */
[----:B----4-:R-:W-:Y:S06]  /*10b0*/  BAR.SYNC.DEFER_BLOCKING 0x0 ;  /* 0x0000000000007b1d */ /* 0x010fec0000010000 */
[----:B------:R-:W-:Y:S02]  /*10c0*/  BSSY.RECONVERGENT B2, `(.L_x_36) ;  /* 0x000000b000027945 */ /* 0x000fe40003800200 */
[----:B------:R-:W-:Y:S06]  /*10d0*/  BAR.SYNC.DEFER_BLOCKING 0x0 ;  /* 0x0000000000007b1d */ /* 0x000fec0000010000 */
[----:B------:R4:W-:Y:S01]  /*10e0*/  @!P0 STS [R10], RZ ;  /* 0x000000ff0a008388 */ /* 0x0009e20000000800 */
[----:B------:R-:W-:Y:S01]  /*10f0*/  NOP ;  /* 0x0000000000007918 */ /* 0x000fe20000000000 */
[----:B------:R-:W-:Y:S05]  /*1100*/  @P3 BRA `(.L_x_37) ;  /* 0x0000000000183947 */ /* 0x000fea0003800000 */
[----:B--2---:R-:W2:Y:S01]  /*1110*/  LDS R4, [UR8+0x8] ;  /* 0x00000808ff047984 */ /* 0x004ea20008000800 */
[----:B------:R-:W3:Y:S01]  /*1120*/  LDC.64 R8, c[0x0][0x390] ;  /* 0x0000e400ff087b82 */ /* 0x000ee20000000a00 */
[----:B------:R-:W-:Y:S02]  /*1130*/  IMAD.MOV.U32 R5, RZ, RZ, 0x70 ;  /* 0x00000070ff057424 */ /* 0x000fe400078e00ff */
[----:B---3--:R3:W-:Y:S03]  /*1140*/  STS.64 [UR8], R8 ;  /* 0x00000008ff007988 */ /* 0x0087e60008000a08 */
[----:B--2---:R-:W-:-:S05]  /*1150*/  LOP3.LUT R4, R4, 0x10, R5, 0xd8, !PT ;  /* 0x0000001004047812 */ /* 0x004fca00078ed805 */
[----:B------:R3:W-:Y:S02]  /*1160*/  STS [UR8+0x8], R4 ;  /* 0x00000804ff007988 */ /* 0x0007e40008000808 */
.L_x_37:
[----:B--2---:R-:W-:Y:S05]  /*1170*/  BSYNC.RECONVERGENT B2 ;  /* 0x0000000000027941 */ /* 0x004fea0003800200 */
.L_x_36:
[----:B------:R-:W-:Y:S04]  /*1180*/  BSSY.RECONVERGENT B3, `(.L_x_38) ;  /* 0x0000011000037945 */ /* 0x000fe80003800200 */
[----:B------:R-:W-:Y:S04]  /*1190*/  BSSY.RELIABLE B2, `(.L_x_39) ;  /* 0x000000e000027945 */ /* 0x000fe80003800100 */
[----:B------:R-:W-:Y:S05]  /*11a0*/  @P3 BRA `(.L_x_40) ;  /* 0x0000000000243947 */ /* 0x000fea0003800000 */
[----:B---3--:R-:W2:Y:S01]  /*11b0*/  LDS R4, [UR8+0x34] ;  /* 0x00003408ff047984 */ /* 0x008ea20008000800 */
[----:B------:R-:W-:-:S05]  /*11c0*/  IMAD.MOV.U32 R5, RZ, RZ, 0x3f000000 ;  /* 0x3f000000ff057424 */ /* 0x000fca00078e00ff */
[----:B--2---:R-:W-:-:S05]  /*11d0*/  LOP3.LUT R4, R4, 0xff000000, R5, 0xb8, !PT ;  /* 0xff00000004047812 */ /* 0x004fca00078eb805 */
[----:B------:R2:W-:Y:S01]  /*11e0*/  STS [UR8+0x34], R4 ;  /* 0x00003404ff007988 */ /* 0x0005e20008000808 */
[----:B------:R-:W-:Y:S05]  /*11f0*/  @P3 BRA `(.L_x_41) ;  /* 0x00000000001c3947 */ /* 0x000fea0003800000 */
[----:B--2---:R-:W2:Y:S01]  /*1200*/  LDS R4, [UR8+0x38] ;  /* 0x00003808ff047984 */ /* 0x004ea20008000800 */
[----:B------:R-:W-:-:S05]  /*1210*/  IMAD.MOV.U32 R5, RZ, RZ, 0x7f ;  /* 0x0000007fff057424 */ /* 0x000fca00078e00ff */
[----:B--2---:R-:W-:-:S05]  /*1220*/  LOP3.LUT R4, R4, 0xff, R5, 0xb8, !PT ;  /* 0x000000ff04047812 */ /* 0x004fca00078eb805 */
[----:B------:R2:W-:Y:S02]  /*1230*/  STS [UR8+0x38], R4 ;  /* 0x00003804ff007988 */ /* 0x0005e40008000808 */
.L_x_40:
[----:B------:R-:W-:Y:S05]  /*1240*/  @P3 BREAK.RELIABLE B2 ;  /* 0x0000000000023942 */ /* 0x000fea0003800100 */
[----:B------:R-:W-:Y:S05]  /*1250*/  @P3 BRA `(.L_x_42) ;  /* 0x00000000000c3947 */ /* 0x000fea0003800000 */
[----:B------:R2:W-:Y:S02]  /*1260*/  STS [UR8+0x20], R3 ;  /* 0x00002003ff007988 */ /* 0x0005e40008000808 */
.L_x_41:
[----:B------:R-:W-:Y:S05]  /*1270*/  BSYNC.RELIABLE B2 ;  /* 0x0000000000027941 */ /* 0x000fea0003800100 */
.L_x_39:
[----:B------:R2:W-:Y:S02]  /*1280*/  @!P3 STS [UR8+0x24], R2 ;  /* 0x00002402ff00b988 */ /* 0x0005e40008000808 */
.L_x_42:
[----:B------:R-:W-:Y:S05]  /*1290*/  BSYNC.RECONVERGENT B3 ;  /* 0x0000000000037941 */ /* 0x000fea0003800200 */
.L_x_38:
[----:B------:R-:W-:Y:S05]  /*12a0*/  WARPSYNC.ALL ;  /* 0x0000000000007948 */ /* 0x000fea0003800000 */
[----:B------:R-:W-:Y:S01]  /*12b0*/  NOP ;  /* 0x0000000000007918 */ /* 0x000fe20000000000 */
[----:B------:R-:W-:Y:S04]  /*12c0*/  BSSY.RECONVERGENT B3, `(.L_x_43) ;  /* 0x000000e000037945 */ /* 0x000fe80003800200 */
[----:B------:R-:W-:Y:S05]  /*12d0*/  @P3 BRA `(.L_x_44) ;  /* 0x0000000000303947 */ /* 0x000fea0003800000 */
[----:B--2--5:R-:W2:Y:S01]  /*12e0*/  LDS R3, [UR8+0x34] ;  /* 0x00003408ff037984 */ /* 0x024ea20008000800 */
[----:B---3--:R-:W3:Y:S03]  /*12f0*/  LDC.64 R4, c[0x0][0x3b8] ;  /* 0x0000ee00ff047b82 */ /* 0x008ee60000000a00 */
[----:B------:R-:W5:Y:S01]  /*1300*/  LDS R2, [UR8+0x1c] ;  /* 0x00001c08ff027984 */ /* 0x000f620008000800 */
[C---:B---3--:R-:W-:Y:S01]  /*1310*/  SHF.L.U64.HI R5, R4.reuse, 0x1, R5 ;  /* 0x0000000104057819 */ /* 0x048fe20000010205 */
[----:B------:R-:W-:-:S03]  /*1320*/  IMAD.SHL.U32 R4, R4, 0x2, RZ ;  /* 0x0000000204047824 */ /* 0x000fc600078e00ff */
[--C-:B------:R-:W-:Y:S02]  /*1330*/  SHF.R.U32.HI R9, RZ, 0x4, R5.reuse ;  /* 0x00000004ff097819 */ /* 0x100fe40000011605 */
[----:B------:R-:W-:-:S05]  /*1340*/  SHF.R.U64 R4, R4, 0x4, R5 ;  /* 0x0000000404047819 */ /* 0x000fca0000001205 */
[----:B------:R3:W-:Y:S01]  /*1350*/  STS [UR8+0xc], R4 ;  /* 0x00000c04ff007988 */ /* 0x0007e20008000808 */
[----:B--2---:R-:W-:Y:S02]  /*1360*/  LOP3.LUT R3, R3, 0x7, RZ, 0xb8, !PT ;  /* 0x0000000703037812 */ /* 0x004fe400078eb8ff */
[----:B-----5:R-:W-:-:S03]  /*1370*/  LOP3.LUT R2, R2, 0xf, R9, 0xb8, !PT ;  /* 0x0000000f02027812 */ /* 0x020fc600078eb809 */
[----:B------:R3:W-:Y:S04]  /*1380*/  STS [UR8+0x34], R3 ;  /* 0x00003403ff007988 */ /* 0x0007e80008000808 */
[----:B------:R3:W-:Y:S02]  /*1390*/  STS [UR8+0x1c], R2 ;  /* 0x00001c02ff007988 */ /* 0x0007e40008000808 */
.L_x_44:
[----:B------:R-:W-:Y:S05]  /*13a0*/  BSYNC.RECONVERGENT B3 ;  /* 0x0000000000037941 */ /* 0x000fea0003800200 */
.L_x_43:
[----:B------:R-:W-:Y:S04]  /*13b0*/  BSSY.RECONVERGENT B4, `(.L_x_45) ;  /* 0x000001a000047945 */ /* 0x000fe80003800200 */
[----:B------:R-:W-:Y:S04]  /*13c0*/  BSSY.RELIABLE B3, `(.L_x_46) ;  /* 0x0000015000037945 */ /* 0x000fe80003800100 */
[----:B------:R-:W-:Y:S05]  /*13d0*/  @P3 BRA `(.L_x_47) ;  /* 0x0000000000203947 */ /* 0x000fea0003800000 */
[----:B--23--:R-:W2:Y:S02]  /*13e0*/  LDS R2, [UR8+0x34] ;  /* 0x00003408ff027984 */ /* 0x00cea40008000800 */
[----:B--2---:R-:W-:-:S05]  /*13f0*/  LOP3.LUT R2, R2, 0x38, RZ, 0xb8, !PT ;  /* 0x0000003802027812 */ /* 0x004fca00078eb8ff */
[----:B------:R2:W-:Y:S01]  /*1400*/  STS [UR8+0x34], R2 ;  /* 0x00003402ff007988 */ /* 0x0005e20008000808 */
[----:B------:R-:W-:Y:S05]  /*1410*/  @P3 BRA `(.L_x_48) ;  /* 0x0000000000203947 */ /* 0x000fea0003800000 */
[----:B--2---:R-:W2:Y:S01]  /*1420*/  LDS R2, [UR8+0x8] ;  /* 0x00000808ff027984 */ /* 0x004ea20008000800 */
[----:B-----5:R-:W-:-:S05]  /*1430*/  IMAD.MOV.U32 R3, RZ, RZ, 0x780 ;  /* 0x00000780ff037424 */ /* 0x020fca00078e00ff */
[----:B--2---:R-:W-:-:S05]  /*1440*/  LOP3.LUT R2, R2, 0x300, R3, 0xd8, !PT ;  /* 0x0000030002027812 */ /* 0x004fca00078ed803 */
[----:B------:R2:W-:Y:S02]  /*1450*/  STS [UR8+0x8], R2 ;  /* 0x00000802ff007988 */ /* 0x0005e40008000808 */
.L_x_47:
[----:B------:R-:W-:Y:S05]  /*1460*/  @P3 BRA `(.L_x_49) ;  /* 0x0000000000283947 */ /* 0x000fea0003800000 */
[----:B--23--:R-:W2:Y:S02]  /*1470*/  LDS R2, [UR8+0x8] ;  /* 0x00000808ff027984 */ /* 0x00cea40008000800 */
[----:B--2---:R-:W-:-:S05]  /*1480*/  LOP3.LUT R2, R2, 0x1800, RZ, 0xb8, !PT ;  /* 0x0000180002027812 */ /* 0x004fca00078eb8ff */
[----:B------:R3:W-:Y:S02]  /*1490*/  STS [UR8+0x8], R2 ;  /* 0x00000802ff007988 */ /* 0x0007e40008000808 */
.L_x_48:
[----:B------:R-:W-:Y:S05]  /*14a0*/  @P3 BREAK.RELIABLE B3 ;  /* 0x0000000000033942 */ /* 0x000fea0003800100 */
[----:B------:R-:W-:Y:S05]  /*14b0*/  @P3 BRA `(.L_x_50) ;  /* 0x0000000000243947 */ /* 0x000fea0003800000 */
[----:B--23--:R-:W2:Y:S01]  /*14c0*/  LDS R2, [UR8+0x8] ;  /* 0x00000808ff027984 */ /* 0x00cea20008000800 */
[----:B-----5:R-:W-:-:S05]  /*14d0*/  IMAD.MOV.U32 R3, RZ, RZ, 0x6000 ;  /* 0x00006000ff037424 */ /* 0x020fca00078e00ff */
[----:B--2---:R-:W-:-:S04]  /*14e0*/  LOP3.LUT R2, R2, 0x6000, R3, 0xd8, !PT ;  /* 0x0000600002027812 */ /* 0x004fc800078ed803 */
[----:B------:R-:W-:-:S05]  /*14f0*/  LOP3.LUT R2, R2, 0x400000, RZ, 0xb8, !PT ;  /* 0x0040000002027812 */ /* 0x000fca00078eb8ff */
[----:B------:R2:W-:Y:S02]  /*1500*/  STS [UR8+0x8], R2 ;  /* 0x00000802ff007988 */ /* 0x0005e40008000808 */
.L_x_49:
[----:B------:R-:W-:Y:S05]  /*1510*/  BSYNC.RELIABLE B3 ;  /* 0x0000000000037941 */ /* 0x000fea0003800100 */
.L_x_46:
[----:B--23--:R-:W2:Y:S02]  /*1520*/  @!P3 LDS R2, [UR8+0x8] ;  /* 0x00000808ff02b984 */ /* 0x00cea40008000800 */
[----:B--2---:R-:W-:-:S05]  /*1530*/  @!P3 LOP3.LUT R2, R2, 0x8000, RZ, 0xb8, !PT ;  /* 0x000080000202b812 */ /* 0x004fca00078eb8ff */
[----:B------:R2:W-:Y:S02]  /*1540*/  @!P3 STS [UR8+0x8], R2 ;  /* 0x00000802ff00b988 */ /* 0x0005e40008000808 */
.L_x_50:
[----:B------:R-:W-:Y:S05]  /*1550*/  BSYNC.RECONVERGENT B4 ;  /* 0x0000000000047941 */ /* 0x000fea0003800200 */
.L_x_45:
[----:B------:R-:W-:Y:S05]  /*1560*/  WARPSYNC.ALL ;  /* 0x0000000000007948 */ /* 0x000fea0003800000 */
[----:B------:R-:W-:Y:S01]  /*1570*/  NOP ;  /* 0x0000000000007918 */ /* 0x000fe20000000000 */
[----:B------:R-:W-:-:S04]  /*1580*/  UIADD3 UR4, UPT, UPT, UR4, 0x100, URZ ;  /* 0x0000010004047890 */ /* 0x000fc8000fffe0ff */
[----:B------:R-:W-:-:S04]  /*1590*/  UIADD3 UR14, UP0, UPT, UR4, UR14, URZ ;  /* 0x0000000e040e7290 */ /* 0x000fc8000ff1e0ff */
[----:B------:R-:W-:Y:S01]  /*15a0*/  ULEA.HI.X.SX32 UR15, UR4, UR15, 0x1, UP0 ;  /* 0x0000000f040f7291 */ /* 0x000fe200080f0eff */
[----:B------:R-:W-:Y:S11]  /*15b0*/  @P0 BRA `(.L_x_51) ;  /* 0x0000000000300947 */ /* 0x000ff60003800000 */
[----:B--23--:R-:W2:Y:S01]  /*15c0*/  S2R R2, SR_LANEID ;  /* 0x0000000000027919 */ /* 0x00cea20000000000 */
[----:B------:R-:W-:Y:S05]  /*15d0*/  WARPSYNC.ALL ;  /* 0x0000000000007948 */ /* 0x000fea0003800000 */
[----:B------:R-:W-:Y:S01]  /*15e0*/  NOP ;  /* 0x0000000000007918 */ /* 0x000fe20000000000 */
[----:B--2---:R-:W-:-:S05]  /*15f0*/  IMAD.SHL.U32 R4, R2, 0x4, RZ ;  /* 0x0000000402047824 */ /* 0x004fca00078e00ff */
[----:B------:R-:W2:Y:S01]  /*1600*/  LDS R5, [R4+UR8] ;  /* 0x0000000804057984 */ /* 0x000ea20008000800 */
[----:B------:R-:W-:-:S05]  /*1610*/  IADD3 R2, P1, PT, R4, UR14, RZ ;  /* 0x0000000e04027c10 */ /* 0x000fca000ff3e0ff */
[----:B-----5:R-:W-:-:S05]  /*1620*/  IMAD.X R3, RZ, RZ, UR15, P1 ;  /* 0x0000000fff037e24 */ /* 0x020fca00088e06ff */
[----:B--2---:R2:W3:Y:S01]  /*1630*/  ATOMG.E.EXCH.STRONG.GPU PT, RZ, [R2], R5 ;  /* 0x0000000502ff73a8 */ /* 0x0044e200041ee100 */
[----:B------:R-:W-:-:S04]  /*1640*/  DEPBAR {5,4,3,2,1,0} ;  /* 0x0000003f0000791a */ /* 0x000fc80000000000 */
[----:B------:R-:W5:Y:S02]  /*1650*/  CCTL.E.C.LDCU.IV.DEEP [UR14] ;  /* 0x000000000e007540 */ /* 0x000f640009c08000 */
[----:B-----5:R2:W-:Y:S01]  /*1660*/  UTMACCTL.IV [UR14] ;  /* 0x000000000e0079b9 */ /* 0x0205e20008000000 */
[----:B------:R-:W-:Y:S01]  /*1670*/  NOP ;  /* 0x0000000000007918 */ /* 0x000fe20000000000 */
.L_x_51:
[----:B------:R-:W-:Y:S05]  /*1680*/  @P0 BRA `(.L_x_52) ;  /* 0x00000000000c0947 */ /* 0x000fea0003800000 */
[----:B------:R0:W-:Y:S01]  /*1690*/  UTMACMDFLUSH ;  /* 0x00000000000079b7 */ /* 0x0001e20000000000 */
[----:B------:R-:W-:Y:S05]  /*16a0*/  @P0 BRA `(.L_x_52) ;  /* 0x0000000000040947 */ /* 0x000fea0003800000 */
[----:B------:R-:W-:-:S04]  /*16b0*/  DEPBAR.LE SB0, 0x0 ;  /* 0x000080000000791a */ /* 0x000fc80000000000 */
.L_x_52:
[----:B------:R-:W-:Y:S05]  /*16c0*/  WARPSYNC.ALL ;  /* 0x0000000000007948 */ /* 0x000fea0003800000 */
[----:B------:R-:W-:Y:S01]  /*16d0*/  NOP ;  /* 0x0000000000007918 */ /* 0x000fe20000000000 */
[----:B---3--:R-:W-:Y:S01]  /*16e0*/  BAR.SYNC.DEFER_BLOCKING 0x0 ;  /* 0x0000000000007b1d */ /* 0x008fe20000010000 */
[----:B--2---:R-:W-:Y:S01]  /*16f0*/  SHF.R.U32.HI R2, RZ, 0x5, R0 ;  /* 0x00000005ff027819 */ /* 0x004fe20000011600 */
[----:B------:R-:W-:-:S03]  /*1700*/  UIADD3 UR7, UPT, UPT, UR8, 0x24020, URZ ;  /* 0x0002402008077890 */ /* 0x000fc6000fffe0ff */
[----:B------:R-:W-:Y:S01]  /*1710*/  R2UR UR9, R2 ;  /* 0x00000000020972ca */ /* 0x000fe200000e0000 */
[----:B------:R-:W-:Y:S01]  /*1720*/  VOTEU.ALL UP0, P3 ;  /* 0x0000000000ff7886 */ /* 0x000fe20001800000 */
[----:B------:R-:W-:Y:S01]  /*1730*/  UMOV UR4, 0x1 ;  /* 0x0000000100047882 */ /* 0x000fe20000000000 */
[----:B------:R-:W-:Y:S01]  /*1740*/  VOTEU.ALL UP1, P3 ;  /* 0x0000000000ff7886 */ /* 0x000fe20001820000 */
[----:B------:R-:W-:Y:S02]  /*1750*/  BSSY.RECONVERGENT B4, `(.L_x_53) ;  /* 0x0000018000047945 */ /* 0x000fe40003800200 */
[----:B------:R-:W-:-:S04]  /*1760*/  @!UP0 UIADD3 UR18, UPT, UPT, -UR4, 0x100000, URZ ;  /* 0x0010000004128890 */ /* 0x000fc8000fffe1ff */
[----:B------:R-:W-:Y:S02]  /*1770*/  @!UP0 USHF.L.U32 UR19, UR18, 0xb, URZ ;  /* 0x0000000b12138899 */ /* 0x000fe400080006ff */
[----:B------:R-:W-:Y:S02]  /*1780*/  @!UP0 USHF.L.U32 UR18, UR18, 0x1, URZ ;  /* 0x0000000112128899 */ /* 0x000fe400080006ff */
[----:B------:R-:W-:-:S04]  /*1790*/  @!UP0 UIADD3 UR4, UPT, UPT, -UR4, 0x100000, URZ ;  /* 0x0010000004048890 */ /* 0x000fc8000fffe1ff */
[----:B------:R-:W-:Y:S02]  /*17a0*/  @!UP0 USHF.L.U32 UR5, UR4, 0xb, URZ ;  /* 0x0000000b04058899 */ /* 0x000fe400080006ff */
[----:B------:R-:W-:Y:S01]  /*17b0*/  @!UP0 USHF.L.U32 UR4, UR4, 0x1, URZ ;  /* 0x0000000104048899 */ /* 0x000fe200080006ff */
[----:B------:R-:W-:Y:S01]  /*17c0*/  VOTEU.ALL UP0, P3 ;  /* 0x0000000000ff7886 */ /* 0x000fe20001800000 */
[----:B------:R-:W2:Y:S04]  /*17d0*/  FENCE.VIEW.ASYNC.S ;  /* 0x00000000000073c6 */ /* 0x000ea80000000000 */
[----:B--2---:R2:W3:Y:S06]  /*17e0*/  @!UP0 SYNCS.EXCH.64 URZ, [UR8+0x24000], UR18 ;  /* 0x0240001208ff85b2 */ /* 0x0044ec0008000100 */
[----:B------:R2:W3:Y:S02]  /*17f0*/  @!UP1 SYNCS.EXCH.64 URZ, [UR8+0x24020], UR4 ;  /* 0x0240200408ff95b2 */ /* 0x0004e40008000100 */
[----:B---3--:R-:W-:Y:S06]  /*1800*/  BAR.SYNC.DEFER_BLOCKING 0x0 ;  /* 0x0000000000007b1d */ /* 0x008fec0000010000 */
[----:B------:R-:W-:Y:S05]  /*1810*/  @P3 BRA `(.L_x_54) ;  /* 0x00000000002c3947 */ /* 0x000fea0003800000 */
[----:B--2---:R-:W-:Y:S02]  /*1820*/  UMOV UR4, 0x1 ;  /* 0x0000000100047882 */ /* 0x004fe40000000000 */
[----:B------:R-:W-:-:S04]  /*1830*/  UIADD3 UR18, UPT, UPT, -UR4, 0x100000, URZ ;  /* 0x0010000004127890 */ /* 0x000fc8000fffe1ff */
[----:B------:R-:W-:Y:S02]  /*1840*/  USHF.L.U32 UR19, UR18, 0xb, URZ ;  /* 0x0000000b12137899 */ /* 0x000fe400080006ff */
[----:B------:R-:W-:Y:S02]  /*1850*/  USHF.L.U32 UR18, UR18, 0x1, URZ ;  /* 0x0000000112127899 */ /* 0x000fe400080006ff */
[----:B------:R-:W-:-:S04]  /*1860*/  UIADD3 UR4, UPT, UPT, -UR4, 0x100000, URZ ;  /* 0x0010000004047890 */ /* 0x000fc8000fffe1ff */
[----:B------:R-:W-:Y:S02]  /*1870*/  USHF.L.U32 UR5, UR4, 0xb, URZ ;  /* 0x0000000b04057899 */ /* 0x000fe400080006ff */
[----:B------:R-:W-:Y:S01]  /*1880*/  USHF.L.U32 UR4, UR4, 0x1, URZ ;  /* 0x0000000104047899 */ /* 0x000fe200080006ff */
[----:B------:R-:W2:Y:S03]  /*1890*/  FENCE.VIEW.ASYNC.S ;  /* 0x00000000000073c6 */ /* 0x000ea60000000000 */
[----:B--2---:R3:W2:Y:S08]  /*18a0*/  SYNCS.EXCH.64 URZ, [UR8+0x24008], UR18 ;  /* 0x0240081208ff75b2 */ /* 0x0046b00008000100 */
[----:B------:R3:W4:Y:S02]  /*18b0*/  SYNCS.EXCH.64 URZ, [UR8+0x24028], UR4 ;  /* 0x0240280408ff75b2 */ /* 0x0007240008000100 */
[----:B---3--:R-:W-:Y:S01]  /*18c0*/  NOP ;  /* 0x0000000000007918 */ /* 0x008fe20000000000 */
.L_x_54:
[----:B--2---:R-:W-:Y:S05]  /*18d0*/  BSYNC.RECONVERGENT B4 ;  /* 0x0000000000047941 */ /* 0x004fea0003800200 */
.L_x_53:
[----:B----4-:R-:W-:Y:S01]  /*18e0*/  BAR.SYNC.DEFER_BLOCKING 0x0 ;  /* 0x0000000000007b1d */ /* 0x010fe20000010000 */
[----:B------:R-:W-:Y:S01]  /*18f0*/  USHF.L.U32 UR23, UR13, 0x7, URZ ;  /* 0x000000070d177899 */ /* 0x000fe200080006ff */
[----:B------:R-:W-:Y:S01]  /*1900*/  ISETP.GE.AND P0, PT, R7, 0x1, PT ;  /* 0x000000010700780c */ /* 0x000fe20003f06270 */
[----:B------:R-:W-:-:S03]  /*1910*/  USHF.L.U32 UR6, UR16, 0x6, URZ ;  /* 0x0000000610067899 */ /* 0x000fc600080006ff */
[----:B------:R-:W-:Y:S04]  /*1920*/  BSSY.RECONVERGENT B4, `(.L_x_55) ;  /* 0x000000d000047945 */ /* 0x000fe80003800200 */
[----:B------:R-:W-:Y:S05]  /*1930*/  @P3 BRA `(.L_x_56) ;  /* 0x00000000002c3947 */ /* 0x000fea0003800000 */
[----:B------:R-:W-:Y:S02]  /*1940*/  UMOV UR4, 0x1 ;  /* 0x0000000100047882 */ /* 0x000fe40000000000 */
[----:B------:R-:W-:-:S04]  /*1950*/  UIADD3 UR18, UPT, UPT, -UR4, 0x100000, URZ ;  /* 0x0010000004127890 */ /* 0x000fc8000fffe1ff */
[----:B------:R-:W-:Y:S02]  /*1960*/  USHF.L.U32 UR19, UR18, 0xb, URZ ;  /* 0x0000000b12137899 */ /* 0x000fe400080006ff */
[----:B------:R-:W-:Y:S02]  /*1970*/  USHF.L.U32 UR18, UR18, 0x1, URZ ;  /* 0x0000000112127899 */ /* 0x000fe400080006ff */
[----:B------:R-:W-:-:S04]  /*1980*/  UIADD3 UR4, UPT, UPT, -UR4, 0x100000, URZ ;  /* 0x0010000004047890 */ /* 0x000fc8000fffe1ff */
[----:B------:R-:W-:Y:S02]  /*1990*/  USHF.L.U32 UR5, UR4, 0xb, URZ ;  /* 0x0000000b04057899 */ /* 0x000fe400080006ff */
[----:B------:R-:W-:Y:S01]  /*19a0*/  USHF.L.U32 UR4, UR4, 0x1, URZ ;  /* 0x0000000104047899 */ /* 0x000fe200080006ff */
[----:B------:R-:W2:Y:S03]  /*19b0*/  FENCE.VIEW.ASYNC.S ;  /* 0x00000000000073c6 */ /* 0x000ea60000000000 */
[----:B--2---:R2:W3:Y:S08]  /*19c0*/  SYNCS.EXCH.64 URZ, [UR8+0x24010], UR18 ;  /* 0x0240101208ff75b2 */ /* 0x0044f00008000100 */
[----:B------:R2:W4:Y:S01]  /*19d0*/  SYNCS.EXCH.64 URZ, [UR8+0x24030], UR4 ;  /* 0x0240300408ff75b2 */ /* 0x0005220008000100 */
[----:B------:R-:W-:Y:S01]  /*19e0*/  NOP ;  /* 0x0000000000007918 */ /* 0x000fe20000000000 */
.L_x_56:
[----:B--2---:R-:W-:Y:S05]  /*19f0*/  BSYNC.RECONVERGENT B4 ;  /* 0x0000000000047941 */ /* 0x004fea0003800200 */
.L_x_55:
[----:B------:R-:W-:Y:S05]  /*1a00*/  @!P0 BRA `(.L_x_57) ;  /* 0x0000000c00408947 */ /* 0x000fea0003800000 */
[----:B---34-:R-:W-:Y:S01]  /*1a10*/  BAR.SYNC.DEFER_BLOCKING 0x0 ;  /* 0x0000000000007b1d */ /* 0x018fe20000010000 */
[----:B------:R-:W-:Y:S01]  /*1a20*/  @!P3 IMAD.MOV.U32 R2, RZ, RZ, 0xc000 ;  /* 0x0000c000ff02b424 */ /* 0x000fe200078e00ff */
[----:B------:R-:W-:Y:S01]  /*1a30*/  ELECT P1, URZ, PT ;  /* 0x0000000000ff782f */ /* 0x000fe20003820000 */
[----:B------:R-:W-:-:S03]  /*1a40*/  ULOP3.LUT UR4, UR9, 0x1, URZ, 0xc0, !UPT ;  /* 0x0000000109047892 */ /* 0x000fc6000f8ec0ff */
[C---:B------:R-:W-:Y:S02]  /*1a50*/  ISETP.LT.U32.AND P1, PT, R36.reuse, 0x40, P1 ;  /* 0x000000402400780c */ /* 0x040fe40000f21070 */
[----:B------:R-:W-:Y:S01]  /*1a60*/  ELECT P0, URZ, PT ;  /* 0x0000000000ff782f */ /* 0x000fe20003800000 */
[----:B------:R-:W-:Y:S02]  /*1a70*/  ULEA UR20, UR4, UR8, 0xe ;  /* 0x0000000804147291 */ /* 0x000fe4000f8e70ff */
[----:B------:R-:W-:Y:S01]  /*1a80*/  USHF.L.U32 UR22, UR4, 0x6, URZ ;  /* 0x0000000604167899 */ /* 0x000fe200080006ff */
[----:B------:R-:W-:Y:S01]  /*1a90*/  ISETP.LT.U32.AND P0, PT, R36, 0x20, P0 ;  /* 0x000000202400780c */ /* 0x000fe20000701070 */
[----:B------:R-:W-:Y:S01]  /*1aa0*/  UIADD3 UR16, UPT, UPT, UR8, 0x18000, URZ ;  /* 0x0001800008107890 */ /* 0x000fe2000fffe0ff */
[----:B------:R-:W-:-:S05]  /*1ab0*/  UMOV UR18, UR6 ;  /* 0x0000000600127c82 */ /* 0x000fca0008000000 */
[----:B------:R-:W-:Y:S01]  /*1ac0*/  VOTEU.ANY UP0, P1 ;  /* 0x0000000000ff7886 */ /* 0x000fe20000800100 */
[----:B------:R2:W-:Y:S01]  /*1ad0*/  @!P3 SYNCS.ARRIVE.TRANS64 RZ, [UR8+0x24000], R2 ;  /* 0x02400002ffffb9a7 */ /* 0x0005e20008000008 */
[----:B------:R3:W-:Y:S06]  /*1ae0*/  MEMBAR.ALL.CTA ;  /* 0x0000000000007992 */ /* 0x0007ec0000008000 */
[----:B---3--:R-:W3:Y:S01]  /*1af0*/  FENCE.VIEW.ASYNC.S ;  /* 0x00000000000073c6 */ /* 0x008ee20000000000 */
[----:B------:R-:W-:Y:S01]  /*1b00*/  @UP0 UIADD3 UR21, UPT, UPT, UR8, 0x24000, URZ ;  /* 0x0002400008150890 */ /* 0x000fe2000fffe0ff */
[----:B---3--:R-:W-:Y:S01]  /*1b10*/  VOTEU.ANY UP0, P1 ;  /* 0x0000000000ff7886 */ /* 0x008fe20000800100 */
[----:B------:R-:W-:Y:S01]  /*1b20*/  VOTEU.ANY UP1, P0 ;  /* 0x0000000000ff7886 */ /* 0x000fe20000020100 */
[----:B------:R-:W-:-:S04]  /*1b30*/  VOTEU.ANY UP2, P0 ;  /* 0x0000000000ff7886 */ /* 0x000fc80000040100 */
[----:B------:R-:W-:Y:S01]  /*1b40*/  @UP1 UIADD3 UR17, UPT, UPT, UR8, 0x24000, URZ ;  /* 0x0002400008111890 */ /* 0x000fe2000fffe0ff */
[----:B------:R-:W-:Y:S01]  /*1b50*/  @UP1 UMOV UR19, URZ ;  /* 0x000000ff00131c82 */ /* 0x000fe20008000000 */
[----:B------:R-:W-:Y:S06]  /*1b60*/  BAR.SYNC.DEFER_BLOCKING 0x0 ;  /* 0x0000000000007b1d */ /* 0x000fec0000010000 */
[----:B------:R2:W-:Y:S01]  /*1b70*/  @UP0 UTMALDG.2D [UR20], [UR10] ;  /* 0x000000140a0005b4 */ /* 0x0005e20008008000 */
[----:B------:R-:W-:Y:S01]  /*1b80*/  UISETP.NE.U32.AND UP0, UPT, UR9, URZ, UPT ;  /* 0x000000ff0900728c */ /* 0x000fe2000bf05070 */
[----:B------:R-:W-:Y:S06]  /*1b90*/  BAR.SYNC.DEFER_BLOCKING 0x0 ;  /* 0x0000000000007b1d */ /* 0x000fec0000010000 */
[----:B------:R2:W-:Y:S02]  /*1ba0*/  @UP2 UTMALDG.2D [UR16], [UR32] ;  /* 0x00000010200025b4 */ /* 0x0005e40008008000 */
[----:B------:R-:W-:Y:S06]  /*1bb0*/  BAR.SYNC.DEFER_BLOCKING 0x0 ;  /* 0x0000000000007b1d */ /* 0x000fec0000010000 */
[----:B------:R-:W3:Y:S02]  /*1bc0*/  SYNCS.PHASECHK.TRANS64.TRYWAIT P0, [UR8+0x24000], RZ ;  /* 0x024000ffff0075a7 */ /* 0x000ee40008001108 */
[----:B--23--:R-:W-:Y:S05]  /*1bd0*/  @!P0 BRA `(.L_x_58) ;  /* 0x0000001000888947 */ /* 0x00cfea0003800000 */
.L_x_74:
[----:B------:R-:W-:Y:S05]  /*1be0*/  BRA.U UP0, `(.L_x_59) ;  /* 0x0000000100c47547 */ /* 0x000fea000b800000 */
[----:B------:R-:W-:Y:S02]  /*1bf0*/  USHF.R.U32.HI UR18, URZ, 0x4, UR16 ;  /* 0x00000004ff127899 */ /* 0x000fe40008011610 */
[----:B------:R-:W-:Y:S02]  /*1c00*/  USHF.R.U32.HI UR16, URZ, 0x4, UR8 ;  /* 0x00000004ff107899 */ /* 0x000fe40008011608 */
[----:B------:R-:W-:Y:S02]  /*1c10*/  USGXT.U32 UR18, UR18, 0xe ;  /* 0x0000000e1212789a */ /* 0x000fe40008000000 */
[----:B------:R-:W-:Y:S02]  /*1c20*/  USGXT.U32 UR16, UR16, 0xe ;  /* 0x0000000e1010789a */ /* 0x000fe40008000000 */
[----:B------:R-:W-:Y:S02]  /*1c30*/  UIADD3 UR58, UP1, UPT, UR18, 0x80, URZ ;  /* 0x00000080123a7890 */ /* 0x000fe4000ff3e0ff */
[----:B------:R-:W-:Y:S01]  /*1c40*/  UIADD3 UR56, UP0, UPT, UR16, 0x2, URZ ;  /* 0x0000000210387890 */ /* 0x000fe2000ff1e0ff */
[----:B------:R-:W-:Y:S01]  /*1c50*/  UMOV UR4, URZ ;  /* 0x000000ff00047c82 */ /* 0x000fe20008000000 */
[----:B------:R-:W-:-:S02]  /*1c60*/  UMOV UR5, URZ ;  /* 0x000000ff00057c82 */ /* 0x000fc40008000000 */
[----:B------:R-:W-:Y:S02]  /*1c70*/  UIADD3.X UR57, UPT, UPT, UR4, 0x40004040, URZ, UP0, !UPT ;  /* 0x4000404004397890 */ /* 0x000fe400087fe4ff */
[----:B------:R-:W-:Y:S02]  /*1c80*/  UIADD3.X UR59, UPT, UPT, UR5, 0x40004040, URZ, UP1, !UPT ;  /* 0x40004040053b7890 */ /* 0x000fe40008ffe4ff */
[----:B------:R-:W-:Y:S02]  /*1c90*/  UIADD3.64 UR4, UPT, UPT, UR56, 0x2, URZ ;  /* 0x0000000238047897 */ /* 0x000fe4000fffe0ff */
[----:B------:R-:W-:Y:S02]  /*1ca0*/  UIADD3.64 UR34, UPT, UPT, UR58, 0x80, URZ ;  /* 0x000000803a227897 */ /* 0x000fe4000fffe0ff */
[----:B------:R-:W-:Y:S02]  /*1cb0*/  UIADD3.64 UR36, UPT, UPT, UR56, 0x4, URZ ;  /* 0x0000000438247897 */ /* 0x000fe4000fffe0ff */
[----:B------:R-:W-:-:S02]  /*1cc0*/  UIADD3.64 UR38, UPT, UPT, UR58, 0x100, URZ ;  /* 0x000001003a267897 */ /* 0x000fc4000fffe0ff */
[----:B------:R-:W-:Y:S02]  /*1cd0*/  UIADD3.64 UR40, UPT, UPT, UR56, 0x3fe, URZ ;  /* 0x000003fe38287897 */ /* 0x000fe4000fffe0ff */
[----:B------:R-:W-:Y:S02]  /*1ce0*/  UIADD3.64 UR42, UPT, UPT, UR58, 0x180, URZ ;  /* 0x000001803a2a7897 */ /* 0x000fe4000fffe0ff */
[----:B------:R-:W-:Y:S02]  /*1cf0*/  UIADD3.64 UR44, UPT, UPT, UR56, 0x400, URZ ;  /* 0x00000400382c7897 */ /* 0x000fe4000fffe0ff */
[----:B------:R-:W-:Y:S02]  /*1d00*/  UIADD3.64 UR46, UPT, UPT, UR58, 0x200, URZ ;  /* 0x000002003a2e7897 */ /* 0x000fe4000fffe0ff */
[----:B------:R-:W-:Y:S02]  /*1d10*/  UIADD3.64 UR48, UPT, UPT, UR56, 0x402, URZ ;  /* 0x0000040238307897 */ /* 0x000fe4000fffe0ff */
[----:B------:R-:W-:Y:S01]  /*1d20*/  UIADD3.64 UR50, UPT, UPT, UR58, 0x280, URZ ;  /* 0x000002803a327897 */ /* 0x000fe2000fffe0ff */
[----:B------:R-:W-:Y:S01]  /*1d30*/  UMOV UR24, 0x0 ;  /* 0x0000000000187882 */ /* 0x000fe20000000000 */
[----:B------:R-:W-:Y:S01]  /*1d40*/  UMOV UR25, 0x8110010 ;  /* 0x0811001000197882 */ /* 0x000fe20000000000 */
[----:B------:R-:W-:Y:S01]  /*1d50*/  UIADD3.64 UR52, UPT, UPT, UR56, 0x404, URZ ;  /* 0x0000040438347897 */ /* 0x000fe2000fffe0ff */
[----:B------:R-:W-:Y:S01]  /*1d60*/  UMOV UR17, 0x40004040 ;  /* 0x4000404000117882 */ /* 0x000fe20000000000 */
[----:B------:R-:W-:Y:S01]  /*1d70*/  UIADD3.64 UR54, UPT, UPT, UR58, 0x300, URZ ;  /* 0x000003003a367897 */ /* 0x000fe2000fffe0ff */
[----:B------:R-:W-:Y:S01]  /*1d80*/  UMOV UR19, 0x40004040 ;  /* 0x4000404000137882 */ /* 0x000fe20000000000 */
[----:B------:R-:W-:Y:S01]  /*1d90*/  UMOV UR20, 0x0 ;  /* 0x0000000000147882 */ /* 0x000fe20000000000 */
[----:B------:R-:W-:Y:S01]  /*1da0*/  UMOV UR21, 0x8110010 ;  /* 0x0811001000157882 */ /* 0x000fe20000000000 */
[----:B------:R-:W-:Y:S01]  /*1db0*/  UMOV UR28, 0x0 ;  /* 0x00000000001c7882 */ /* 0x000fe20000000000 */
[----:B------:R-:W-:Y:S01]  /*1dc0*/  UMOV UR29, 0x8110010 ;  /* 0x08110010001d7882 */ /* 0x000fe20000000000 */
[----:B------:R2:W-:Y:S01]  /*1dd0*/  UTCHMMA gdesc[UR16], gdesc[UR18], tmem[UR12], tmem[UR24], idesc[UR25], !UPT ;  /* 0x00ff1812100075ea */ /* 0x0005e2000f80000c */
[----:B------:R-:W-:Y:S01]  /*1de0*/  UMOV UR26, 0x0 ;  /* 0x00000000001a7882 */ /* 0x000fe20000000000 */
[----:B------:R-:W-:Y:S01]  /*1df0*/  UMOV UR27, 0x8110010 ;  /* 0x08110010001b7882 */ /* 0x000fe20000000000 */
[----:B------:R2:W-:Y:S01]  /*1e00*/  UTCHMMA gdesc[UR56], gdesc[UR58], tmem[UR12], tmem[UR20], idesc[UR21], UPT ;  /* 0x00ff143a380075ea */ /* 0x0005e2000b80000c */
        /* <DEDUP_REMOVED lines=12> */
[----:B------:R2:W-:Y:S01]  /*1ed0*/  UTCHMMA gdesc[UR48], gdesc[UR50], tmem[UR12], tmem[UR62], idesc[UR63], UPT ;  /* 0x00ff3e32300075ea */ /* 0x0005e2000b80000c */
[----:B------:R2:W-:Y:S01]  /*1ee0*/  UTCHMMA gdesc[UR52], gdesc[UR54], tmem[UR12], tmem[UR64], idesc[UR65], UPT ;  /* 0x00ff4036340075ea */ /* 0x0005e2000b80000c */
[----:B------:R-:W-:Y:S01]  /*1ef0*/  NOP ;  /* 0x0000000000007918 */ /* 0x000fe20000000000 */
.L_x_59:
[----:B------:R-:W-:Y:S01]  /*1f00*/  ELECT P0, URZ, PT ;  /* 0x0000000000ff782f */ /* 0x000fe20003800000 */
[----:B--2---:R-:W-:Y:S01]  /*1f10*/  UMOV UR4, UR7 ;  /* 0x0000000700047c82 */ /* 0x004fe20008000000 */
[----:B------:R-:W-:Y:S02]  /*1f20*/  UMOV UR5, URZ ;  /* 0x000000ff00057c82 */ /* 0x000fe40008000000 */
[----:B------:R-:W-:-:S13]  /*1f30*/  ISETP.LT.U32.AND P0, PT, R36, 0x20, P0 ;  /* 0x000000202400780c */ /* 0x000fda0000701070 */
[----:B------:R-:W-:Y:S01]  /*1f40*/  VOTEU.ANY UP0, P0 ;  /* 0x0000000000ff7886 */ /* 0x000fe20000000100 */
[----:B------:R-:W-:Y:S01]  /*1f50*/  VOTEU.ANY UP1, P0 ;  /* 0x0000000000ff7886 */ /* 0x000fe20000020100 */
[----:B------:R-:W-:-:S03]  /*1f60*/  ISETP.GE.U32.AND P0, PT, R7, 0x81, PT ;  /* 0x000000810700780c */ /* 0x000fc60003f06070 */
[----:B------:R-:W-:Y:S02]  /*1f70*/  @UP0 UMOV UR4, UR4 ;  /* 0x0000000400040c82 */ /* 0x000fe40008000000 */
[----:B------:R2:W-:Y:S01]  /*1f80*/  @UP1 UTCBAR [UR4], URZ ;  /* 0x000000ff040013e9 */ /* 0x0005e200080000ff */
[----:B------:R-:W-:Y:S06]  /*1f90*/  BAR.SYNC.DEFER_BLOCKING 0x0 ;  /* 0x0000000000007b1d */ /* 0x000fec0000010000 */
[----:B------:R-:W3:Y:S02]  /*1fa0*/  SYNCS.PHASECHK.TRANS64.TRYWAIT P1, [UR8+0x24020], RZ ;  /* 0x024020ffff0075a7 */ /* 0x000ee40008021108 */
[----:B--23--:R-:W-:Y:S05]  /*1fb0*/  @!P1 BRA `(.L_x_60) ;  /* 0x0000000c009c9947 */ /* 0x00cfea0003800000 */
.L_x_75:
[----:B------:R-:W-:Y:S01]  /*1fc0*/  IMAD.MOV.U32 R2, RZ, RZ, RZ ;  /* 0x000000ffff027224 */ /* 0x000fe200078e00ff */
[----:B------:R-:W-:Y:S06]  /*1fd0*/  @!P0 BRA `(.L_x_57) ;  /* 0x0000000400cc8947 */ /* 0x000fec0003800000 */
[----:B------:R-:W2:Y:S01]  /*1fe0*/  LDCU UR34, c[0x0][0x3a0] ;  /* 0x00007400ff2277ac */ /* 0x000ea20008000800 */
[----:B------:R-:W-:Y:S01]  /*1ff0*/  UMOV UR13, 0x1 ;  /* 0x00000001000d7882 */ /* 0x000fe20000000000 */
[----:B------:R-:W-:-:S05]  /*2000*/  UMOV UR7, 0x80 ;  /* 0x0000008000077882 */ /* 0x000fca0000000000 */
.L_x_64:
[----:B------:R-:W-:Y:S01]  /*2010*/  BAR.SYNC.DEFER_BLOCKING 0x0 ;  /* 0x0000000000007b1d */ /* 0x000fe20000010000 */
[----:B------:R-:W-:Y:S01]  /*2020*/  ULEA UR35, UR13, UR8, 0x3 ;  /* 0x000000080d237291 */ /* 0x000fe2000f8e18ff */
[----:B-----5:R-:W-:Y:S01]  /*2030*/  @!P3 IMAD.MOV.U32 R3, RZ, RZ, 0xc000 ;  /* 0x0000c000ff03b424 */ /* 0x020fe200078e00ff */
[----:B------:R-:W-:Y:S01]  /*2040*/  ELECT P1, URZ, PT ;  /* 0x0000000000ff782f */ /* 0x000fe20003820000 */
[----:B------:R-:W-:-:S03]  /*2050*/  ULEA UR16, UR13, UR8, 0xf ;  /* 0x000000080d107291 */ /* 0x000fc6000f8e78ff */
[----:B------:R-:W-:Y:S01]  /*2060*/  ISETP.LT.U32.AND P1, PT, R36, 0x40, P1 ;  /* 0x000000402400780c */ /* 0x000fe20000f21070 */
[----:B------:R-:W-:Y:S01]  /*2070*/  ULOP3.LUT UR22, UR9, 0x1, URZ, 0xc0, !UPT ;  /* 0x0000000109167892 */ /* 0x000fe2000f8ec0ff */
[----:B------:R-:W-:-:S03]  /*2080*/  ELECT P0, URZ, PT ;  /* 0x0000000000ff782f */ /* 0x000fc60003800000 */
[----:B------:R-:W-:Y:S02]  /*2090*/  ULEA UR20, UR22, UR16, 0xe ;  /* 0x0000001016147291 */ /* 0x000fe4000f8e70ff */
[----:B------:R-:W-:Y:S01]  /*20a0*/  ULEA UR22, UR22, UR7, 0x6 ;  /* 0x0000000716167291 */ /* 0x000fe2000f8e30ff */
[----:B------:R-:W-:Y:S01]  /*20b0*/  ISETP.LT.U32.AND P0, PT, R36, 0x20, P0 ;  /* 0x000000202400780c */ /* 0x000fe20000701070 */
[----:B------:R-:W-:-:S04]  /*20c0*/  ULEA UR4, UR13, UR8, 0xe ;  /* 0x000000080d047291 */ /* 0x000fc8000f8e70ff */
[----:B------:R-:W-:Y:S01]  /*20d0*/  VOTEU.ANY UP0, P1 ;  /* 0x0000000000ff7886 */ /* 0x000fe20000800100 */
[----:B------:R-:W-:Y:S01]  /*20e0*/  UIADD3 UR4, UPT, UPT, UR4, 0x18000, URZ ;  /* 0x0001800004047890 */ /* 0x000fe2000fffe0ff */
[----:B------:R3:W-:Y:S01]  /*20f0*/  @!P3 SYNCS.ARRIVE.TRANS64 RZ, [UR35+0x24000], R3 ;  /* 0x02400003ffffb9a7 */ /* 0x0007e20008000023 */
[----:B------:R4:W-:Y:S06]  /*2100*/  MEMBAR.ALL.CTA ;  /* 0x0000000000007992 */ /* 0x0009ec0000008000 */
[----:B----4-:R-:W4:Y:S01]  /*2110*/  FENCE.VIEW.ASYNC.S ;  /* 0x00000000000073c6 */ /* 0x010f220000000000 */
[----:B------:R-:W-:Y:S01]  /*2120*/  @UP0 UIADD3 UR21, UPT, UPT, UR35, 0x24000, URZ ;  /* 0x0002400023150890 */ /* 0x000fe2000fffe0ff */
[----:B----4-:R-:W-:Y:S01]  /*2130*/  VOTEU.ANY UP0, P1 ;  /* 0x0000000000ff7886 */ /* 0x010fe20000800100 */
[----:B------:R-:W-:Y:S01]  /*2140*/  VOTEU.ANY UP1, P0 ;  /* 0x0000000000ff7886 */ /* 0x000fe20000020100 */
[----:B---3--:R-:W-:-:S04]  /*2150*/  IMAD.U32 R3, R2, -0x80000000, RZ ;  /* 0x8000000002037824 */ /* 0x008fc800078e00ff */
[----:B------:R-:W-:Y:S01]  /*2160*/  @UP1 UIADD3 UR5, UPT, UPT, UR35, 0x24000, URZ ;  /* 0x0002400023051890 */ /* 0x000fe2000fffe0ff */
[----:B------:R-:W-:Y:S01]  /*2170*/  VOTEU.ANY UP1, P0 ;  /* 0x0000000000ff7886 */ /* 0x000fe20000020100 */
[----:B------:R-:W-:Y:S06]  /*2180*/  BAR.SYNC.DEFER_BLOCKING 0x0 ;  /* 0x0000000000007b1d */ /* 0x000fec0000010000 */
[----:B------:R3:W-:Y:S01]  /*2190*/  @UP0 UTMALDG.2D [UR20], [UR10] ;  /* 0x000000140a0005b4 */ /* 0x0007e20008008000 */
[----:B------:R-:W-:Y:S01]  /*21a0*/  UISETP.NE.U32.AND UP0, UPT, UR9, URZ, UPT ;  /* 0x000000ff0900728c */ /* 0x000fe2000bf05070 */
[----:B------:R-:W-:Y:S06]  /*21b0*/  BAR.SYNC.DEFER_BLOCKING 0x0 ;  /* 0x0000000000007b1d */ /* 0x000fec0000010000 */
[----:B------:R3:W-:Y:S02]  /*21c0*/  @UP1 UTMALDG.2D [UR4], [UR32] ;  /* 0x00000004200015b4 */ /* 0x0007e40008008000 */
[----:B------:R-:W-:Y:S06]  /*21d0*/  BAR.SYNC.DEFER_BLOCKING 0x0 ;  /* 0x0000000000007b1d */ /* 0x000fec0000010000 */
[----:B------:R-:W4:Y:S02]  /*21e0*/  SYNCS.PHASECHK.TRANS64.TRYWAIT P0, [UR35+0x24000], R3 ;  /* 0x02400003ff0075a7 */ /* 0x000f240008001123 */
[----:B---34-:R-:W-:Y:S05]  /*21f0*/  @!P0 BRA `(.L_x_61) ;  /* 0x0000000c00188947 */ /* 0x018fea0003800000 */
.L_x_76:
        /* <DEDUP_REMOVED lines=8> */
[----:B------:R-:W-:Y:S01]  /*2280*/  UMOV UR5, URZ ;  /* 0x000000ff00057c82 */ /* 0x000fe20008000000 */
[----:B------:R-:W-:-:S02]  /*2290*/  UIADD3.X UR29, UPT, UPT, UR4, 0x40004040, URZ, UP0, !UPT ;  /* 0x40004040041d7890 */ /* 0x000fc400087fe4ff */
[----:B------:R-:W-:Y:S02]  /*22a0*/  UIADD3 UR42, UP3, UPT, UR28, 0x2, URZ ;  /* 0x000000021c2a7890 */ /* 0x000fe4000ff7e0ff */
[----:B------:R-:W-:Y:S02]  /*22b0*/  UIADD3.X UR27, UPT, UPT, UR5, 0x40004040, URZ, UP1, !UPT ;  /* 0x40004040051b7890 */ /* 0x000fe40008ffe4ff */
[----:B------:R-:W-:Y:S02]  /*22c0*/  UIADD3 UR44, UP2, UPT, UR26, 0x80, URZ ;  /* 0x000000801a2c7890 */ /* 0x000fe4000ff5e0ff */
[----:B------:R-:W-:Y:S02]  /*22d0*/  UIADD3 UR46, UP6, UPT, UR28, 0x4, URZ ;  /* 0x000000041c2e7890 */ /* 0x000fe4000ffde0ff */
[----:B------:R-:W-:Y:S02]  /*22e0*/  UIADD3 UR48, UP5, UPT, UR26, 0x100, URZ ;  /* 0x000001001a307890 */ /* 0x000fe4000ffbe0ff */
[----:B------:R-:W-:-:S02]  /*22f0*/  UIADD3 UR50, UP1, UPT, UR28, 0x3fe, URZ ;  /* 0x000003fe1c327890 */ /* 0x000fc4000ff3e0ff */
[----:B------:R-:W-:Y:S02]  /*2300*/  UIADD3 UR52, UP0, UPT, UR26, 0x180, URZ ;  /* 0x000001801a347890 */ /* 0x000fe4000ff1e0ff */
[----:B------:R-:W-:Y:S02]  /*2310*/  UIADD3.X UR43, UPT, UPT, UR29, URZ, URZ, UP3, !UPT ;  /* 0x000000ff1d2b7290 */ /* 0x000fe40009ffe4ff */
[----:B------:R-:W-:Y:S02]  /*2320*/  UIADD3 UR54, UP4, UPT, UR28, 0x400, URZ ;  /* 0x000004001c367890 */ /* 0x000fe4000ff9e0ff */
[----:B------:R-:W-:Y:S02]  /*2330*/  UIADD3 UR56, UP3, UPT, UR26, 0x200, URZ ;  /* 0x000002001a387890 */ /* 0x000fe4000ff7e0ff */
[----:B------:R-:W-:Y:S02]  /*2340*/  UIADD3.X UR45, UPT, UPT, UR27, URZ, URZ, UP2, !UPT ;  /* 0x000000ff1b2d7290 */ /* 0x000fe400097fe4ff */
[----:B------:R-:W-:-:S02]  /*2350*/  UIADD3.X UR47, UPT, UPT, UR29, URZ, URZ, UP6, !UPT ;  /* 0x000000ff1d2f7290 */ /* 0x000fc4000b7fe4ff */
[----:B------:R-:W-:Y:S02]  /*2360*/  UIADD3 UR58, UP2, UPT, UR28, 0x402, URZ ;  /* 0x000004021c3a7890 */ /* 0x000fe4000ff5e0ff */
[----:B------:R-:W-:Y:S02]  /*2370*/  UIADD3 UR60, UP6, UPT, UR26, 0x280, URZ ;  /* 0x000002801a3c7890 */ /* 0x000fe4000ffde0ff */
[----:B------:R-:W-:Y:S02]  /*2380*/  UIADD3.X UR49, UPT, UPT, UR27, URZ, URZ, UP5, !UPT ;  /* 0x000000ff1b317290 */ /* 0x000fe4000affe4ff */
[----:B------:R-:W-:Y:S02]  /*2390*/  UIADD3.X UR51, UPT, UPT, UR29, URZ, URZ, UP1, !UPT ;  /* 0x000000ff1d337290 */ /* 0x000fe40008ffe4ff */
[----:B------:R-:W-:Y:S02]  /*23a0*/  UIADD3 UR4, UP5, UPT, UR28, 0x404, URZ ;  /* 0x000004041c047890 */ /* 0x000fe4000ffbe0ff */
[----:B------:R-:W-:-:S02]  /*23b0*/  UIADD3 UR30, UP1, UPT, UR26, 0x300, URZ ;  /* 0x000003001a1e7890 */ /* 0x000fc4000ff3e0ff */
[----:B------:R-:W-:Y:S02]  /*23c0*/  UIADD3.X UR53, UPT, UPT, UR27, URZ, URZ, UP0, !UPT ;  /* 0x000000ff1b357290 */ /* 0x000fe400087fe4ff */
[----:B------:R-:W-:Y:S02]  /*23d0*/  UIADD3.X UR55, UPT, UPT, UR29, URZ, URZ, UP4, !UPT ;  /* 0x000000ff1d377290 */ /* 0x000fe4000a7fe4ff */
[----:B------:R-:W-:Y:S02]  /*23e0*/  UIADD3.X UR57, UPT, UPT, UR27, URZ, URZ, UP3, !UPT ;  /* 0x000000ff1b397290 */ /* 0x000fe40009ffe4ff */
[----:B------:R-:W-:Y:S02]  /*23f0*/  UIADD3.X UR59, UPT, UPT, UR29, URZ, URZ, UP2, !UPT ;  /* 0x000000ff1d3b7290 */ /* 0x000fe400097fe4ff */
[----:B------:R-:W-:Y:S01]  /*2400*/  UIADD3.X UR61, UPT, UPT, UR27, URZ, URZ, UP6, !UPT ;  /* 0x000000ff1b3d7290 */ /* 0x000fe2000b7fe4ff */
[----:B------:R-:W-:Y:S01]  /*2410*/  UMOV UR16, 0x0 ;  /* 0x0000000000107882 */ /* 0x000fe20000000000 */
[----:B------:R-:W-:Y:S01]  /*2420*/  UMOV UR17, 0x8110010 ;  /* 0x0811001000117882 */ /* 0x000fe20000000000 */
[----:B------:R-:W-:Y:S01]  /*2430*/  UMOV UR21, 0x40004040 ;  /* 0x4000404000157882 */ /* 0x000fe20000000000 */
[----:B------:R-:W-:Y:S01]  /*2440*/  UMOV UR25, 0x40004040 ;  /* 0x4000404000197882 */ /* 0x000fe20000000000 */
[----:B------:R-:W-:Y:S01]  /*2450*/  UIADD3.X UR5, UPT, UPT, UR29, URZ, URZ, UP5, !UPT ;  /* 0x000000ff1d057290 */ /* 0x000fe2000affe4ff */
[----:B------:R3:W-:Y:S01]  /*2460*/  UTCHMMA gdesc[UR20], gdesc[UR24], tmem[UR12], tmem[UR16], idesc[UR17], UPT ;  /* 0x00ff1018140075ea */ /* 0x0007e2000b80000c */
[----:B------:R-:W-:Y:S01]  /*2470*/  UIADD3.X UR31, UPT, UPT, UR27, URZ, URZ, UP1, !UPT ;  /* 0x000000ff1b1f7290 */ /* 0x000fe20008ffe4ff */
[----:B------:R-:W-:Y:S01]  /*2480*/  UMOV UR18, 0x0 ;  /* 0x0000000000127882 */ /* 0x000fe20000000000 */
[----:B------:R-:W-:Y:S01]  /*2490*/  UMOV UR19, 0x8110010 ;  /* 0x0811001000137882 */ /* 0x000fe20000000000 */
[----:B------:R-:W-:Y:S01]  /*24a0*/  UMOV UR38, 0x0 ;  /* 0x0000000000267882 */ /* 0x000fe20000000000 */
[----:B------:R-:W-:Y:S01]  /*24b0*/  UMOV UR39, 0x8110010 ;  /* 0x0811001000277882 */ /* 0x000fe20000000000 */
        /* <DEDUP_REMOVED lines=18> */
.L_x_62:
[----:B------:R-:W-:Y:S01]  /*25e0*/  ELECT P0, URZ, PT ;  /* 0x0000000000ff782f */ /* 0x000fe20003800000 */
[----:B---3--:R-:W-:-:S03]  /*25f0*/  UIADD3 UR4, UPT, UPT, UR35, 0x24020, URZ ;  /* 0x0002402023047890 */ /* 0x008fc6000fffe0ff */
[----:B------:R-:W-:Y:S01]  /*2600*/  ISETP.LT.U32.AND P0, PT, R36, 0x20, P0 ;  /* 0x000000202400780c */ /* 0x000fe20000701070 */
[----:B------:R-:W-:-:S12]  /*2610*/  UMOV UR5, URZ ;  /* 0x000000ff00057c82 */ /* 0x000fd80008000000 */
[----:B------:R-:W-:Y:S01]  /*2620*/  VOTEU.ANY UP0, P0 ;  /* 0x0000000000ff7886 */ /* 0x000fe20000000100 */
[----:B------:R-:W-:-:S04]  /*2630*/  VOTEU.ANY UP1, P0 ;  /* 0x0000000000ff7886 */ /* 0x000fc80000020100 */
[----:B------:R-:W-:Y:S02]  /*2640*/  @UP0 UMOV UR4, UR4 ;  /* 0x0000000400040c82 */ /* 0x000fe40008000000 */
[----:B------:R3:W-:Y:S01]  /*2650*/  @UP1 UTCBAR [UR4], URZ ;  /* 0x000000ff040013e9 */ /* 0x0007e200080000ff */
[----:B------:R-:W-:Y:S06]  /*2660*/  BAR.SYNC.DEFER_BLOCKING 0x0 ;  /* 0x0000000000007b1d */ /* 0x000fec0000010000 */
[----:B------:R-:W4:Y:S02]  /*2670*/  SYNCS.PHASECHK.TRANS64.TRYWAIT P0, [UR35+0x24020], R3 ;  /* 0x02402003ff0075a7 */ /* 0x000f240008001123 */
[----:B---34-:R-:W-:Y:S05]  /*2680*/  @!P0 BRA `(.L_x_63) ;  /* 0x0000000800008947 */ /* 0x018fea0003800000 */
.L_x_77:
[----:B------:R-:W-:Y:S02]  /*2690*/  UIADD3 UR13, UPT, UPT, UR13, 0x1, URZ ;  /* 0x000000010d0d7890 */ /* 0x000fe4000fffe0ff */
[----:B------:R-:W-:Y:S02]  /*26a0*/  UIADD3 UR7, UPT, UPT, UR7, 0x80, URZ ;  /* 0x0000008007077890 */ /* 0x000fe4000fffe0ff */
[----:B------:R-:W-:-:S04]  /*26b0*/  UISETP.NE.U32.AND UP0, UPT, UR13, 0x3, UPT ;  /* 0x000000030d00788c */ /* 0x000fc8000bf05070 */
[----:B------:R-:W-:Y:S02]  /*26c0*/  USEL UR13, UR13, URZ, UP0 ;  /* 0x000000ff0d0d7287 */ /* 0x000fe40008000000 */
[----:B------:R-:W-:Y:S02]  /*26d0*/  USEL UR4, URZ, 0x1, UP0 ;  /* 0x00000001ff047887 */ /* 0x000fe40008000000 */
[----:B--2---:R-:W-:-:S04]  /*26e0*/  UISETP.GE.AND UP0, UPT, UR7, UR34, UPT ;  /* 0x000000220700728c */ /* 0x004fc8000bf06270 */
[----:B------:R-:W-:-:S05]  /*26f0*/  LOP3.LUT R2, R2, UR4, RZ, 0x3c, !PT ;  /* 0x0000000402027c12 */ /* 0x000fca000f8e3cff */
[----:B------:R-:W-:Y:S05]  /*2700*/  BRA.U !UP0, `(.L_x_64) ;  /* 0xfffffff908407547 */ /* 0x000fea000b83ffff */
.L_x_57:
[----:B---34-:R-:W-:Y:S06]  /*2710*/  BAR.SYNC.DEFER_BLOCKING 0x0 ;  /* 0x0000000000007b1d */ /* 0x018fec0000010000 */
[----:B------:R-:W-:Y:S04]  /*2720*/  BSSY.RECONVERGENT B4, `(.L_x_65) ;  /* 0x0000004000047945 */ /* 0x000fe80003800200 */
[----:B------:R-:W-:Y:S05]  /*2730*/  @P3 BRA `(.L_x_66) ;  /* 0x0000000000083947 */ /* 0x000fea0003800000 */
[----:B------:R-:W2:Y:S02]  /*2740*/  SYNCS.CCTL.IV [UR8+0x24000] ;  /* 0x02400000ff0079b1 */ /* 0x000ea40008000008 */
[----:B--2---:R-:W2:Y:S02]  /*2750*/  SYNCS.CCTL.IV [UR8+0x24020] ;  /* 0x02402000ff0079b1 */ /* 0x004ea40008000008 */
.L_x_66:
[----:B------:R-:W-:Y:S05]  /*2760*/  BSYNC.RECONVERGENT B4 ;  /* 0x0000000000047941 */ /* 0x000fea0003800200 */
.L_x_65:
[----:B--2---:R-:W-:Y:S06]  /*2770*/  BAR.SYNC.DEFER_BLOCKING 0x0 ;  /* 0x0000000000007b1d */ /* 0x004fec0000010000 */
[----:B------:R-:W-:Y:S04]  /*2780*/  BSSY.RECONVERGENT B4, `(.L_x_67) ;  /* 0x0000004000047945 */ /* 0x000fe80003800200 */
[----:B------:R-:W-:Y:S05]  /*2790*/  @P3 BRA `(.L_x_68) ;  /* 0x0000000000083947 */ /* 0x000fea0003800000 */
[----:B------:R-:W2:Y:S02]  /*27a0*/  SYNCS.CCTL.IV [UR8+0x24008] ;  /* 0x02400800ff0079b1 */ /* 0x000ea40008000008 */
[----:B--2---:R-:W2:Y:S02]  /*27b0*/  SYNCS.CCTL.IV [UR8+0x24028] ;  /* 0x02402800ff0079b1 */ /* 0x004ea40008000008 */
.L_x_68:
[----:B------:R-:W-:Y:S05]  /*27c0*/  BSYNC.RECONVERGENT B4 ;  /* 0x0000000000047941 */ /* 0x000fea0003800200 */
.L_x_67:
[----:B--2---:R-:W-:Y:S06]  /*27d0*/  BAR.SYNC.DEFER_BLOCKING 0x0 ;  /* 0x0000000000007b1d */ /* 0x004fec0000010000 */
[----:B------:R-:W-:Y:S04]  /*27e0*/  BSSY.RECONVERGENT B4, `(.L_x_69) ;  /* 0x0000004000047945 */ /* 0x000fe80003800200 */
[----:B------:R-:W-:Y:S05]  /*27f0*/  @P3 BRA `(.L_x_70) ;  /* 0x0000000000083947 */ /* 0x000fea0003800000 */
[----:B------:R-:W2:Y:S02]  /*2800*/  SYNCS.CCTL.IV [UR8+0x24010] ;  /* 0x02401000ff0079b1 */ /* 0x000ea40008000008 */
[----:B--2---:R-:W2:Y:S02]  /*2810*/  SYNCS.CCTL.IV [UR8+0x24030] ;  /* 0x02403000ff0079b1 */ /* 0x004ea40008000008 */
.L_x_70:
[----:B------:R-:W-:Y:S05]  /*2820*/  BSYNC.RECONVERGENT B4 ;  /* 0x0000000000047941 */ /* 0x000fea0003800200 */
.L_x_69:
[----:B------:R-:W-:Y:S01]  /*2830*/  USHF.L.U32 UR4, UR9, 0x15, URZ ;  /* 0x0000001509047899 */ /* 0x000fe200080006ff */
[C---:B------:R-:W-:Y:S01]  /*2840*/  IMAD.SHL.U32 R2, R0.reuse, 0x10, RZ ;  /* 0x0000001000027824 */ /* 0x040fe200078e00ff */
[----:B------:R-:W-:Y:S01]  /*2850*/  USHF.L.U32 UR9, UR9, 0x3, URZ ;  /* 0x0000000309097899 */ /* 0x000fe200080006ff */
[----:B-----5:R-:W-:Y:S01]  /*2860*/  SHF.R.U32.HI R3, RZ, 0x1, R0 ;  /* 0x00000001ff037819 */ /* 0x020fe20000011600 */
[----:B------:R-:W-:Y:S01]  /*2870*/  ULOP3.LUT UR4, UR4, 0x600000, URZ, 0xc0, !UPT ;  /* 0x0060000004047892 */ /* 0x000fe2000f8ec0ff */
[----:B------:R-:W-:Y:S01]  /*2880*/  IMAD.SHL.U32 R0, R0, 0x80, RZ ;  /* 0x0000008000007824 */ /* 0x000fe200078e00ff */
[----:B------:R-:W-:Y:S01]  /*2890*/  ULOP3.LUT UR9, UR9, 0x20, URZ, 0xc0, !UPT ;  /* 0x0000002009097892 */ /* 0x000fe2000f8ec0ff */
[----:B------:R-:W-:Y:S02]  /*28a0*/  LOP3.LUT R2, R2, 0x70, RZ, 0xc0, !PT ;  /* 0x0000007002027812 */ /* 0x000fe400078ec0ff */
[----:B------:R-:W-:Y:S01]  /*28b0*/  ELECT P0, URZ, PT ;  /* 0x0000000000ff782f */ /* 0x000fe20003800000 */
[----:B------:R-:W-:Y:S01]  /*28c0*/  UIADD3 UR4, UPT, UPT, UR9, UR4, UR12 ;  /* 0x0000000409047290 */ /* 0x000fe2000fffe00c */
[----:B------:R-:W-:Y:S01]  /*28d0*/  LOP3.LUT R3, R2, 0x40, R3, 0x78, !PT ;  /* 0x0000004002037812 */ /* 0x000fe200078e7803 */
[----:B------:R-:W-:Y:S01]  /*28e0*/  UMOV UR10, UR23 ;  /* 0x00000017000a7c82 */ /* 0x000fe20008000000 */
[----:B------:R-:W-:Y:S01]  /*28f0*/  ISETP.LT.U32.AND P0, PT, R36, 0x20, P0 ;  /* 0x000000202400780c */ /* 0x000fe20000701070 */
[----:B------:R-:W-:Y:S01]  /*2900*/  UMOV UR9, UR6 ;  /* 0x0000000600097c82 */ /* 0x000fe20008000000 */
[----:B------:R-:W-:-:S04]  /*2910*/  LOP3.LUT R0, R3, 0x3f80, R0, 0xf8, !PT ;  /* 0x00003f8003007812 */ /* 0x000fc800078ef800 */
[----:B------:R-:W3:Y:S01]  /*2920*/  LDTM.x32 R4, tmem[UR4] ;  /* 0x00000004000479ee */ /* 0x000ee200082c0000 */
[C---:B------:R-:W-:Y:S01]  /*2930*/  LOP3.LUT R2, R0.reuse, 0x10, RZ, 0x3c, !PT ;  /* 0x0000001000027812 */ /* 0x040fe200078e3cff */
[----:B------:R-:W-:Y:S01]  /*2940*/  NOP ;  /* 0x0000000000007918 */ /* 0x000fe20000000000 */
[----:B------:R-:W-:-:S04]  /*2950*/  LOP3.LUT R3, R0, 0x20, RZ, 0x3c, !PT ;  /* 0x0000002000037812 */ /* 0x000fc800078e3cff */
[----:B---3--:R-:W-:Y:S01]  /*2960*/  VOTEU.ANY UP1, P0 ;  /* 0x0000000000ff7886 */ /* 0x008fe20000020100 */
[----:B------:R-:W-:Y:S01]  /*2970*/  VOTEU.ANY UP0, P0 ;  /* 0x0000000000ff7886 */ /* 0x000fe20000000100 */
[----:B------:R-:W-:Y:S02]  /*2980*/  F2FP.F16.F32.PACK_AB R4, R5, R4 ;  /* 0x000000040504723e */ /* 0x000fe400000000ff */
[----:B------:R-:W-:Y:S02]  /*2990*/  F2FP.F16.F32.PACK_AB R5, R7, R6 ;  /* 0x000000060705723e */ /* 0x000fe400000000ff */
[----:B------:R-:W-:Y:S02]  /*29a0*/  F2FP.F16.F32.PACK_AB R12, R13, R12 ;  /* 0x0000000c0d0c723e */ /* 0x000fe400000000ff */
[----:B------:R-:W-:Y:S02]  /*29b0*/  F2FP.F16.F32.PACK_AB R6, R9, R8 ;  /* 0x000000080906723e */ /* 0x000fe400000000ff */
[----:B------:R-:W-:-:S02]  /*29c0*/  F2FP.F16.F32.PACK_AB R7, R11, R10 ;  /* 0x0000000a0b07723e */ /* 0x000fc400000000ff */
[----:B------:R-:W-:Y:S02]  /*29d0*/  F2FP.F16.F32.PACK_AB R13, R15, R14 ;  /* 0x0000000e0f0d723e */ /* 0x000fe400000000ff */
[----:B------:R-:W-:Y:S01]  /*29e0*/  F2FP.F16.F32.PACK_AB R20, R21, R20 ;  /* 0x000000141514723e */ /* 0x000fe200000000ff */
[----:B--2---:R2:W-:Y:S01]  /*29f0*/  STS.128 [R0+UR8], R4 ;  /* 0x0000000400007988 */ /* 0x0045e20008000c08 */
[----:B------:R-:W-:Y:S02]  /*2a00*/  F2FP.F16.F32.PACK_AB R14, R17, R16 ;  /* 0x00000010110e723e */ /* 0x000fe400000000ff */
[----:B------:R-:W-:Y:S02]  /*2a10*/  F2FP.F16.F32.PACK_AB R15, R19, R18 ;  /* 0x00000012130f723e */ /* 0x000fe400000000ff */
[----:B------:R-:W-:Y:S02]  /*2a20*/  F2FP.F16.F32.PACK_AB R21, R23, R22 ;  /* 0x000000161715723e */ /* 0x000fe400000000ff */
[----:B------:R-:W-:Y:S01]  /*2a30*/  F2FP.F16.F32.PACK_AB R28, R29, R28 ;  /* 0x0000001c1d1c723e */ /* 0x000fe200000000ff */
[----:B------:R2:W-:Y:S01]  /*2a40*/  STS.128 [R2+UR8], R12 ;  /* 0x0000000c02007988 */ /* 0x0005e20008000c08 */
[----:B------:R-:W-:-:S02]  /*2a50*/  F2FP.F16.F32.PACK_AB R22, R25, R24 ;  /* 0x000000181916723e */ /* 0x000fc400000000ff */
[----:B------:R-:W-:Y:S02]  /*2a60*/  F2FP.F16.F32.PACK_AB R23, R27, R26 ;  /* 0x0000001a1b17723e */ /* 0x000fe400000000ff */
[----:B------:R-:W-:Y:S02]  /*2a70*/  F2FP.F16.F32.PACK_AB R29, R31, R30 ;  /* 0x0000001e1f1d723e */ /* 0x000fe400000000ff */
[----:B------:R-:W-:Y:S01]  /*2a80*/  F2FP.F16.F32.PACK_AB R30, R33, R32 ;  /* 0x00000020211e723e */ /* 0x000fe200000000ff */
[----:B------:R2:W-:Y:S01]  /*2a90*/  STS.128 [R3+UR8], R20 ;  /* 0x0000001403007988 */ /* 0x0005e20008000c08 */
[----:B------:R-:W-:Y:S02]  /*2aa0*/  F2FP.F16.F32.PACK_AB R31, R35, R34 ;  /* 0x00000022231f723e */ /* 0x000fe400000000ff */
[----:B------:R-:W-:-:S05]  /*2ab0*/  LOP3.LUT R8, R0, 0x30, RZ, 0x3c, !PT ;  /* 0x0000003000087812 */ /* 0x000fca00078e3cff */
[----:B------:R2:W-:Y:S01]  /*2ac0*/  STS.128 [R8+UR8], R28 ;  /* 0x0000001c08007988 */ /* 0x0005e20008000c08 */
[----:B------:R3:W-:Y:S06]  /*2ad0*/  MEMBAR.ALL.CTA ;  /* 0x0000000000007992 */ /* 0x0007ec0000008000 */
[----:B---3--:R-:W3:Y:S02]  /*2ae0*/  FENCE.VIEW.ASYNC.S ;  /* 0x00000000000073c6 */ /* 0x008ee40000000000 */
[----:B---3--:R-:W-:Y:S06]  /*2af0*/  BAR.SYNC.DEFER_BLOCKING 0x0 ;  /* 0x0000000000007b1d */ /* 0x008fec0000010000 */
[----:B------:R2:W-:Y:S01]  /*2b00*/  @UP1 UTMASTG.2D [UR8], [UR14] ;  /* 0x000000080e0013b5 */ /* 0x0005e20008008000 */
[----:B------:R0:W-:Y:S01]  /*2b10*/  UTMACMDFLUSH ;  /* 0x00000000000079b7 */ /* 0x0001e20000000000 */
[----:B------:R-:W-:-:S04]  /*2b20*/  DEPBAR.LE SB0, 0x0 ;  /* 0x000080000000791a */ /* 0x000fc80000000000 */
[----:B------:R-:W-:Y:S08]  /*2b30*/  BAR.SYNC.DEFER_BLOCKING 0x0 ;  /* 0x0000000000007b1d */ /* 0x000ff00000010000 */
[----:B------:R-:W-:Y:S06]  /*2b40*/  BAR.SYNC.DEFER_BLOCKING 0x0 ;  /* 0x0000000000007b1d */ /* 0x000fec0000010000 */
[----:B--2---:R-:W-:Y:S05]  /*2b50*/  @P2 BRA `(.L_x_71) ;  /* 0x0000000000a02947 */ /* 0x004fea0003800000 */
[----:B------:R-:W2:Y:S01]  /*2b60*/  S2UR UR5, SR_CgaCtaId ;  /* 0x00000000000579c3 */ /* 0x000ea20000008800 */
[----:B------:R-:W-:Y:S01]  /*2b70*/  NOP ;  /* 0x0000000000007918 */ /* 0x000fe20000000000 */
[----:B------:R-:W-:Y:S01]  /*2b80*/  UMOV UR4, 0x50 ;  /* 0x0000005000047882 */ /* 0x000fe20000000000 */
[----:B------:R-:W-:Y:S02]  /*2b90*/  IMAD.U32 R0, RZ, RZ, UR12 ;  /* 0x0000000cff007e24 */ /* 0x000fe4000f8e00ff */
[----:B------:R-:W-:Y:S02]  /*2ba0*/  IMAD.MOV.U32 R3, RZ, RZ, 0x3 ;  /* 0x00000003ff037424 */ /* 0x000fe400078e00ff */
[----:B------:R-:W-:Y:S01]  /*2bb0*/  IMAD.MOV.U32 R7, RZ, RZ, 0x1 ;  /* 0x00000001ff077424 */ /* 0x000fe200078e00ff */
[----:B------:R-:W-:-:S04]  /*2bc0*/  LOP3.LUT R0, R0, 0xffff, RZ, 0xc0, !PT ;  /* 0x0000ffff00007812 */ /* 0x000fc800078ec0ff */
[----:B------:R-:W-:-:S05]  /*2bd0*/  SHF.R.U32.HI R0, RZ, 0x5, R0 ;  /* 0x00000005ff007819 */ /* 0x000fca0000011600 */
[----:B------:R-:W-:Y:S01]  /*2be0*/  VIADD R2, R0, 0x10 ;  /* 0x0000001000027836 */ /* 0x000fe20000000000 */
[----:B------:R-:W-:Y:S01]  /*2bf0*/  SHF.L.U32 R0, R3, R0, RZ ;  /* 0x0000000003007219 */ /* 0x000fe200000006ff */
[----:B--2---:R-:W-:-:S03]  /*2c00*/  ULEA UR6, UR5, UR4, 0x18 ;  /* 0x0000000405067291 */ /* 0x004fc6000f8ec0ff */
[----:B------:R-:W-:-:S04]  /*2c10*/  SHF.L.U32 R3, R7, R2, RZ ;  /* 0x0000000207037219 */ /* 0x000fc800000006ff */
[----:B------:R-:W-:Y:S02]  /*2c20*/  LOP3.LUT R0, R3, R0, RZ, 0xfc, !PT ;  /* 0x0000000003007212 */ /* 0x000fe400078efcff */
[----:B------:R-:W2:Y:S02]  /*2c30*/  LDS R5, [UR6] ;  /* 0x00000006ff057984 */ /* 0x000ea40008000800 */
[C---:B------:R-:W-:Y:S02]  /*2c40*/  LOP3.LUT R2, R0.reuse, 0xffff, RZ, 0xc0, !PT ;  /* 0x0000ffff00027812 */ /* 0x040fe400078ec0ff */
[----:B--2---:R-:W-:-:S04]  /*2c50*/  LOP3.LUT R3, R0, 0xffff, R5, 0x80, !PT ;  /* 0x0000ffff00037812 */ /* 0x004fc800078e8005 */
[----:B------:R-:W-:-:S13]  /*2c60*/  ISETP.NE.AND P0, PT, R3, R2, PT ;  /* 0x000000020300720c */ /* 0x000fda0003f05270 */
[----:B------:R-:W-:Y:S05]  /*2c70*/  @P0 BRA `(.L_x_72) ;  /* 0x0000000000500947 */ /* 0x000fea0003800000 */
[----:B------:R-:W-:Y:S02]  /*2c80*/  SHF.R.U32.HI R5, RZ, 0x10, R5 ;  /* 0x00000010ff057819 */ /* 0x000fe40000011605 */
[----:B------:R-:W-:-:S04]  /*2c90*/  SHF.R.U32.HI R2, RZ, 0x10, R0 ;  /* 0x00000010ff027819 */ /* 0x000fc80000011600 */
[----:B------:R-:W-:-:S04]  /*2ca0*/  LOP3.LUT R5, R5, R2, RZ, 0xc0, !PT ;  /* 0x0000000205057212 */ /* 0x000fc800078ec0ff */
[----:B------:R-:W-:-:S13]  /*2cb0*/  ISETP.NE.AND P0, PT, R5, R2, PT ;  /* 0x000000020500720c */ /* 0x000fda0003f05270 */
[----:B------:R-:W-:Y:S05]  /*2cc0*/  @P0 BRA `(.L_x_73) ;  /* 0x0000000000300947 */ /* 0x000fea0003800000 */
[----:B------:R-:W-:Y:S01]  /*2cd0*/  R2UR UR4, R0 ;  /* 0x00000000000472ca */ /* 0x000fe200000e0000 */
[----:B------:R-:W-:Y:S01]  /*2ce0*/  VOTEU.ANY UR5, UPT, PT ;  /* 0x0000000000057886 */ /* 0x000fe200038e0100 */
[----:B------:R-:W2:Y:S01]  /*2cf0*/  S2R R0, SR_LANEID ;  /* 0x0000000000007919 */ /* 0x000ea20000000000 */
[----:B------:R-:W-:-:S10]  /*2d00*/  UFLO.U32 UR5, UR5 ;  /* 0x00000005000572bd */ /* 0x000fd400080e0000 */
[----:B------:R-:W-:-:S06]  /*2d10*/  ULOP3.LUT UR4, URZ, UR4, URZ, 0x33, !UPT ;  /* 0x00000004ff047292 */ /* 0x000fcc000f8e33ff */
[----:B------:R-:W-:-:S04]  /*2d20*/  IMAD.U32 R2, RZ, RZ, UR4 ;  /* 0x00000004ff027e24 */ /* 0x000fc8000f8e00ff */
[----:B------:R-:W3:Y:S02]  /*2d30*/  REDUX UR7, R2 ;  /* 0x00000000020773c4 */ /* 0x000ee40000000000 */
[----:B------:R4:W-:Y:S01]  /*2d40*/  UTCATOMSWS.AND URZ, UR4 ;  /* 0x0000000400ff79e3 */ /* 0x0009e20008000000 */
[----:B--2---:R-:W-:Y:S01]  /*2d50*/  ISETP.EQ.U32.AND P0, PT, R0, UR5, PT ;  /* 0x0000000500007c0c */ /* 0x004fe2000bf02070 */
[----:B---3--:R-:W-:-:S12]  /*2d60*/  IMAD.U32 R0, RZ, RZ, UR7 ;  /* 0x00000007ff007e24 */ /* 0x008fd8000f8e00ff */
[----:B------:R4:W-:Y:S01]  /*2d70*/  @P0 ATOMS.AND RZ, [UR6], R0 ;  /* 0x00000000ffff098c */ /* 0x0009e2000a800006 */
[----:B------:R-:W-:Y:S05]  /*2d80*/  BRA `(.L_x_71) ;  /* 0x0000000000147947 */ /* 0x000fea0003800000 */
.L_x_73:
[----:B------:R-:W-:-:S07]  /*2d90*/  MOV R2, 0x2db0 ;  /* 0x00002db000027802 */ /* 0x000fce0000000f00 */
[----:B-1----:R-:W-:Y:S05]  /*2da0*/  CALL.REL.NOINC `($__internal_0_$__cuda_sm10x_tcgen05_guardrail_trap_col_being_dealloced_not_returned_by_alloc) ;  /* 0x0000000000447944 */ /* 0x002fea0003c00000 */
[----:B------:R-:W-:Y:S05]  /*2db0*/  BRA `(.L_x_71) ;  /* 0x0000000000087947 */ /* 0x000fea0003800000 */
.L_x_72:
[----:B------:R-:W-:-:S07]  /*2dc0*/  MOV R2, 0x2de0 ;  /* 0x00002de000027802 */ /* 0x000fce0000000f00 */
[----:B-1----:R-:W-:Y:S05]  /*2dd0*/  CALL.REL.NOINC `($__internal_2_$__cuda_sm10x_tcgen05_guardrail_trap_unallocated_columns_being_dealloced) ;  /* 0x0000000000507944 */ /* 0x002fea0003c00000 */
.L_x_71:
[----:B------:R-:W-:Y:S01]  /*2de0*/  NOP ;  /* 0x0000000000007918 */ /* 0x000fe20000000000 */
[----:B----4-:R-:W-:Y:S05]  /*2df0*/  EXIT ;  /* 0x000000000000794d */ /* 0x010fea0003800000 */
.L_x_58:
[----:B------:R-:W2:Y:S02]  /*2e00*/  SYNCS.PHASECHK.TRANS64.TRYWAIT P0, [UR8+0x24000], RZ ;  /* 0x024000ffff0075a7 */ /* 0x000ea40008001108 */
[----:B--2---:R-:W-:Y:S05]  /*2e10*/  @!P0 BRA `(.L_x_58) ;  /* 0xfffffffc00f88947 */ /* 0x004fea000383ffff */
[----:B------:R-:W-:Y:S05]  /*2e20*/  BRA `(.L_x_74) ;  /* 0xffffffec006c7947 */ /* 0x000fea000383ffff */
.L_x_60:
[----:B------:R-:W2:Y:S02]  /*2e30*/  SYNCS.PHASECHK.TRANS64.TRYWAIT P1, [UR8+0x24020], RZ ;  /* 0x024020ffff0075a7 */ /* 0x000ea40008021108 */
[----:B--2---:R-:W-:Y:S05]  /*2e40*/  @!P1 BRA `(.L_x_60) ;  /* 0xfffffffc00f89947 */ /* 0x004fea000383ffff */
[----:B------:R-:W-:Y:S05]  /*2e50*/  BRA `(.L_x_75) ;  /* 0xfffffff000587947 */ /* 0x000fea000383ffff */
.L_x_61:
[----:B------:R-:W3:Y:S02]  /*2e60*/  SYNCS.PHASECHK.TRANS64.TRYWAIT P0, [UR35+0x24000], R3 ;  /* 0x02400003ff0075a7 */ /* 0x000ee40008001123 */
[----:B---3--:R-:W-:Y:S05]  /*2e70*/  @!P0 BRA `(.L_x_61) ;  /* 0xfffffffc00f88947 */ /* 0x008fea000383ffff */
[----:B------:R-:W-:Y:S05]  /*2e80*/  BRA `(.L_x_76) ;  /* 0xfffffff000dc7947 */ /* 0x000fea000383ffff */
.L_x_63:
[----:B------:R-:W3:Y:S02]  /*2e90*/  SYNCS.PHASECHK.TRANS64.TRYWAIT P0, [UR35+0x24020], R3 ;  /* 0x02402003ff0075a7 */ /* 0x000ee40008001123 */
[----:B---3--:R-:W-:Y:S05]  /*2ea0*/  @!P0 BRA `(.L_x_63) ;  /* 0xfffffffc00f88947 */ /* 0x008fea000383ffff */
[----:B------:R-:W-:Y:S05]  /*2eb0*/  BRA `(.L_x_77) ;  /* 0xfffffff400f47947 */ /* 0x000fea000383ffff */
        .weak           $__internal_0_$__cuda_sm10x_tcgen05_guardrail_trap_col_being_dealloced_not_returned_by_alloc
        .type           $__internal_0_$__cuda_sm10x_tcgen05_guardrail_trap_col_being_dealloced_not_returned_by_alloc,@function
        .size           $__internal_0_$__cuda_sm10x_tcgen05_guardrail_trap_col_being_dealloced_not_returned_by_alloc,($__internal_1_$__cuda_sm10x_tcgen05_guardrail_trap_phase_invalid_during_alloc - $__internal_0_$__cuda_sm10x_tcgen05_guardrail_trap_col_being_dealloced_not_returned_by_alloc)
$__internal_0_$__cuda_sm10x_tcgen05_guardrail_trap_col_being_dealloced_not_returned_by_alloc:
[----:B------:R-:W-:Y:S05]  /*2ec0*/  BPT.TRAP 0x1 ;  /* 0x000000040000795c */ /* 0x000fea0000300000 */
[----:B------:R-:W-:-:S04]  /*2ed0*/  IMAD.MOV.U32 R3, RZ, RZ, 0x0 ;  /* 0x00000000ff037424 */ /* 0x000fc800078e00ff */
[----:B------:R-:W-:Y:S05]  /*2ee0*/  RET.REL.NODEC R2 `(gluon_tcgen05) ;  /* 0xffffffd002447950 */ /* 0x000fea0003c3ffff */
        .weak           $__internal_1_$__cuda_sm10x_tcgen05_guardrail_trap_phase_invalid_during_alloc
        .type           $__internal_1_$__cuda_sm10x_tcgen05_guardrail_trap_phase_invalid_during_alloc,@function
        .size           $__internal_1_$__cuda_sm10x_tcgen05_guardrail_trap_phase_invalid_during_alloc,($__internal_2_$__cuda_sm10x_tcgen05_guardrail_trap_unallocated_columns_being_dealloced - $__internal_1_$__cuda_sm10x_tcgen05_guardrail_trap_phase_invalid_during_alloc)
$__internal_1_$__cuda_sm10x_tcgen05_guardrail_trap_phase_invalid_during_alloc:
[----:B------:R-:W-:Y:S05]  /*2ef0*/  BPT.TRAP 0x1 ;  /* 0x000000040000795c */ /* 0x000fea0000300000 */
[----:B------:R-:W-:-:S04]  /*2f00*/  IMAD.MOV.U32 R3, RZ, RZ, 0x0 ;  /* 0x00000000ff037424 */ /* 0x000fc800078e00ff */
[----:B------:R-:W-:Y:S05]  /*2f10*/  RET.REL.NODEC R2 `(gluon_tcgen05) ;  /* 0xffffffd002387950 */ /* 0x000fea0003c3ffff */
        .weak           $__internal_2_$__cuda_sm10x_tcgen05_guardrail_trap_unallocated_columns_being_dealloced
        .type           $__internal_2_$__cuda_sm10x_tcgen05_guardrail_trap_unallocated_columns_being_dealloced,@function
        .size           $__internal_2_$__cuda_sm10x_tcgen05_guardrail_trap_unallocated_columns_being_dealloced,(.L_x_81 - $__internal_2_$__cuda_sm10x_tcgen05_guardrail_trap_unallocated_columns_being_dealloced)
$__internal_2_$__cuda_sm10x_tcgen05_guardrail_trap_unallocated_columns_being_dealloced:
[----:B------:R-:W-:Y:S05]  /*2f20*/  BPT.TRAP 0x1 ;  /* 0x000000040000795c */ /* 0x000fea0000300000 */
[----:B------:R-:W-:-:S04]  /*2f30*/  IMAD.MOV.U32 R3, RZ, RZ, 0x0 ;  /* 0x00000000ff037424 */ /* 0x000fc800078e00ff */
[----:B------:R-:W-:Y:S05]  /*2f40*/  RET.REL.NODEC R2 `(gluon_tcgen05) ;  /* 0xffffffd0022c7950 */ /* 0x000fea0003c3ffff */
.L_x_78:
[----:B------:R-:W-:-:S00]  /*2f50*/  BRA `(.L_x_78) ;  /* 0xfffffffc00fc7947 */ /* 0x000fc0000383ffff */
[----:B------:R-:W-:-:S00]  /*2f60*/  NOP ;  /* 0x0000000000007918 */ /* 0x000fc00000000000 */
        /* <DEDUP_REMOVED lines=9> */
.L_x_81:


//--------------------- .nv.shared.gluon_tcgen05  --------------------------
	.section	.nv.shared.gluon_tcgen05,"aw",@nobits
	.sectionflags	@""
	.align	16
	.zero		1024


//--------------------- .nv.shared.reserved.0     --------------------------
	.section	.nv.shared.reserved.0,"aw",@nobits
	.align	8
	.weak		__nv_reservedSMEM_offset_0_alias
	.size		__nv_reservedSMEM_offset_0_alias, 0, 64
	.other		__nv_reservedSMEM_offset_0_alias,@"STO_CUDA_RESERVED_SHARED STV_DEFAULT"
__nv_reservedSMEM_offset_0_alias:
	.zero		0
.nv.shared.reserved.0:
	.zero		64
	.weak		__nv_reservedSMEM_allocation_phase
	.type		__nv_reservedSMEM_allocation_phase,@object
	.size		__nv_reservedSMEM_allocation_phase,(.L_0 - __nv_reservedSMEM_allocation_phase)
__nv_reservedSMEM_allocation_phase:
	.zero		1
.L_0:
	.zero		7
	.weak		__nv_reservedSMEM_devtool_atexit_pc
	.type		__nv_reservedSMEM_devtool_atexit_pc,@object
	.size		__nv_reservedSMEM_devtool_atexit_pc,(__nv_reservedSMEM_allocation_mask - __nv_reservedSMEM_devtool_atexit_pc)
__nv_reservedSMEM_devtool_atexit_pc:
	.zero		8
	.weak		__nv_reservedSMEM_allocation_mask
	.type		__nv_reservedSMEM_allocation_mask,@object
	.size		__nv_reservedSMEM_allocation_mask,(.L_2 - __nv_reservedSMEM_allocation_mask)
__nv_reservedSMEM_allocation_mask:
	.zero		4
.L_2:


//--------------------- .nv.constant0.gluon_tcgen05 --------------------------
	.section	.nv.constant0.gluon_tcgen05,"a",@progbits
	.sectionflags	@""
	.align	4
.nv.constant0.gluon_tcgen05:
	.zero		976


//--------------------- SYMBOLS --------------------------

	.type		.nv.reservedSmem.offset0,@object
	.size		.nv.reservedSmem.offset0,0x4
	.type		.nv.reservedSmem.cap,@object
	.size		.nv.reservedSmem.cap,0x4
